// auto-generated by cutlass_sweep.conv — config: {"arch": "sm_100", "cluster_m": 1, "cluster_n": 1, "conv_kind": "fprop", "dtype": "e4m3", "ndim": 2, "tile_k": 64, "tile_m": 128, "tile_n": 128}
#include "cutlass/cutlass.h"
#include "cute/tensor.hpp"
#include "cutlass/kernel_hardware_info.hpp"
#include "cutlass/conv/convolution.h"
#include "cutlass/conv/dispatch_policy.hpp"
#include "cutlass/conv/collective/collective_builder.hpp"
#include "cutlass/conv/kernel/conv_universal.hpp"
#include "cutlass/conv/device/conv_universal_adapter.hpp"
#include "cutlass/epilogue/collective/collective_builder.hpp"

using namespace cute;
using Elem = cutlass::float_e4m3_t;
using Acc  = float;
using LayoutAB = cutlass::layout::TensorNHWC;
using LayoutC  = cutlass::layout::TensorNHWC;
constexpr auto ConvOp = cutlass::conv::Operator::kFprop;
using TileShape    = Shape<_128, _128, Shape<_64>>;
using ClusterShape = Shape<_1, _1, _1>;

using CollectiveEpilogue = typename cutlass::epilogue::collective::CollectiveBuilder<
    cutlass::arch::Sm100, cutlass::arch::OpClassTensorOp,
    TileShape, ClusterShape,
    cutlass::epilogue::collective::EpilogueTileAuto,
    Acc, Acc,
    Elem, LayoutC, 128 / cutlass::sizeof_bits<Elem>::value,
    Elem, LayoutC, 128 / cutlass::sizeof_bits<Elem>::value,
    cutlass::epilogue::collective::EpilogueScheduleAuto
  >::CollectiveOp;

using CollectiveMainloop = typename cutlass::conv::collective::CollectiveBuilder<
    cutlass::arch::Sm100, cutlass::arch::OpClassTensorOp, ConvOp,
    Elem, LayoutAB, 128 / cutlass::sizeof_bits<Elem>::value,
    Elem, LayoutAB, 128 / cutlass::sizeof_bits<Elem>::value,
    Acc,
    TileShape, ClusterShape,
    cutlass::conv::collective::StageCountAutoCarveout<
        static_cast<int>(sizeof(typename CollectiveEpilogue::SharedStorage))>,
    cutlass::conv::collective::KernelScheduleAuto
  >::CollectiveOp;

using ProblemShape = cutlass::conv::ConvProblemShape<
    ConvOp, CollectiveMainloop::DispatchPolicy::NumSpatialDimensions>;
using ConvKernel = cutlass::conv::kernel::ConvUniversal<
    ProblemShape, CollectiveMainloop, CollectiveEpilogue>;
using Conv = cutlass::conv::device::ConvUniversalAdapter<ConvKernel>;

auto* _anchor = &cutlass::device_kernel<ConvKernel>;


// ===== COMPILED SASS (sm_100a) =====

	.target	sm_100a

	.elftype	@"ET_EXEC"


//--------------------- .note.nv.tkinfo           --------------------------
	.section	.note.nv.tkinfo,"",@"SHT_NOTE"
	.sectionflags	@"SHF_NOTE_NV_TKINFO"
	.tkinfo
        /*0018*/ 	.word	0x00000002
        /*0030*/ 	.string	""
        /*0030*/ 	.string	"ptxas"
        /*0030*/ 	.string	"Cuda compilation tools, release 13.0, V13.0.88"
        /*0030*/ 	.string	"Build cuda_13.0.r13.0/compiler.36424714_0"
        /*0030*/ 	.string	"-arch sm_100a -m 64 "



//--------------------- .note.nv.cuinfo           --------------------------
	.section	.note.nv.cuinfo,"",@"SHT_NOTE"
	.sectionflags	@"SHF_NOTE_NV_CUINFO"
        /*0018*/ 	.short	0x0002
        /*001a*/ 	.short	0x0064
        /*001c*/ 	.short	0x0082
	.zero		2


//--------------------- .nv.info                  --------------------------
	.section	.nv.info,"",@"SHT_CUDA_INFO"
	.align	4


	//----- nvinfo : EIATTR_REGCOUNT
	.align		4
        /*0000*/ 	.byte	0x04, 0x2f
        /*0002*/ 	.short	(.L_19 - .L_18)
	.align		4
.L_18:
        /*0004*/ 	.word	index@(_ZN7cutlass13device_kernelINS_4conv6kernel13ConvUniversalINS1_16ConvProblemShapeILNS1_8OperatorE0ELi2EEENS1_10collective14CollectiveConvINS1_47MainloopSm100TmaUmmaWarpSpecializedImplicitGemmILS5_0ELi12ELi2ELi1ELi2EN4cute5tupleIJNSA_1CILi1EEESD_SD_EEEEENSB_IJNSC_ILi128EEESG_NSB_IJNSC_ILi64EEEEEEEEENS_12float_e4m3_tESK_NSA_8TiledMMAINSA_8MMA_AtomIJNSA_10MMA_TraitsINSA_19SM100_MMA_F8F6F4_SSEJSK_SK_fSG_SG_NSA_17integral_constantINSA_4UMMA5MajorELSR_0EEESS_NSP_INSQ_7ScaleInELST_0EEESU_EEEEEENSA_6LayoutISE_NSB_IJNSC_ILi0EEESY_SY_EEEEENSB_IJNSA_10UnderscoreES11_S11_EEEEENS7_6detail27Sm100ImplicitGemmTileTraitsINSA_20SM90_TMA_LOAD_IM2COLENSA_14ComposedLayoutINSA_7SwizzleILi2ELi4ELi3EEENSA_18smem_ptr_flag_bitsILi8EEENSX_INSB_IJNSC_ILi8EEESH_EEENSB_IJSH_SD_EEEEEEEvEENS15_INSA_13SM90_TMA_LOADES1G_vEEEENS_8epilogue10collective18CollectiveEpilogueINS1L_23Sm100TmaWarpSpecializedILi2ELi2ELi64ELb0ELb0EEEJSJ_NSB_IJNSX_ISG_SD_EENSX_ISH_SD_EEEEESK_NSB_IJNSB_IJlllEEESD_SY_EEESK_S1U_NS1L_6fusion15FusionCallbacksIS1P_NS1V_17LinearCombinationISK_fSK_fLNS_15FloatRoundStyleE2EEESJ_S1S_JEEENSA_5SM1004TMEM4LOAD26SM100_TMEM_LOAD_32dp32b64xES16_S1G_NSA_39AutoVectorizingCopyWithAssumedAlignmentILi128EEENSA_21SM90_TMA_STORE_IM2COLES1G_S26_S26_EEEvvEEEEvNT_6ParamsE)
        /*0008*/ 	.word	0x000000df


	//----- nvinfo : EIATTR_FRAME_SIZE
	.align		4
.L_19:
        /*000c*/ 	.byte	0x04, 0x11
        /*000e*/ 	.short	(.L_21 - .L_20)
	.align		4
.L_20:
        /*0010*/ 	.word	index@($__internal_2_$__cuda_sm10x_tcgen05_guardrail_trap_unallocated_columns_being_dealloced)
        /*0014*/ 	.word	0x00000008


	//----- nvinfo : EIATTR_FRAME_SIZE
	.align		4
.L_21:
        /*0018*/ 	.byte	0x04, 0x11
        /*001a*/ 	.short	(.L_23 - .L_22)
	.align		4
.L_22:
        /*001c*/ 	.word	index@($__internal_1_$__cuda_sm10x_tcgen05_guardrail_trap_phase_invalid_during_alloc)
        /*0020*/ 	.word	0x00000008


	//----- nvinfo : EIATTR_FRAME_SIZE
	.align		4
.L_23:
        /*0024*/ 	.byte	0x04, 0x11
        /*0026*/ 	.short	(.L_25 - .L_24)
	.align		4
.L_24:
        /*0028*/ 	.word	index@($__internal_0_$__cuda_sm10x_tcgen05_guardrail_trap_col_being_dealloced_not_returned_by_alloc)
        /*002c*/ 	.word	0x00000008


	//----- nvinfo : EIATTR_FRAME_SIZE
	.align		4
.L_25:
        /*0030*/ 	.byte	0x04, 0x11
        /*0032*/ 	.short	(.L_27 - .L_26)
	.align		4
.L_26:
        /*0034*/ 	.word	index@(_ZN7cutlass13device_kernelINS_4conv6kernel13ConvUniversalINS1_16ConvProblemShapeILNS1_8OperatorE0ELi2EEENS1_10collective14CollectiveConvINS1_47MainloopSm100TmaUmmaWarpSpecializedImplicitGemmILS5_0ELi12ELi2ELi1ELi2EN4cute5tupleIJNSA_1CILi1EEESD_SD_EEEEENSB_IJNSC_ILi128EEESG_NSB_IJNSC_ILi64EEEEEEEEENS_12float_e4m3_tESK_NSA_8TiledMMAINSA_8MMA_AtomIJNSA_10MMA_TraitsINSA_19SM100_MMA_F8F6F4_SSEJSK_SK_fSG_SG_NSA_17integral_constantINSA_4UMMA5MajorELSR_0EEESS_NSP_INSQ_7ScaleInELST_0EEESU_EEEEEENSA_6LayoutISE_NSB_IJNSC_ILi0EEESY_SY_EEEEENSB_IJNSA_10UnderscoreES11_S11_EEEEENS7_6detail27Sm100ImplicitGemmTileTraitsINSA_20SM90_TMA_LOAD_IM2COLENSA_14ComposedLayoutINSA_7SwizzleILi2ELi4ELi3EEENSA_18smem_ptr_flag_bitsILi8EEENSX_INSB_IJNSC_ILi8EEESH_EEENSB_IJSH_SD_EEEEEEEvEENS15_INSA_13SM90_TMA_LOADES1G_vEEEENS_8epilogue10collective18CollectiveEpilogueINS1L_23Sm100TmaWarpSpecializedILi2ELi2ELi64ELb0ELb0EEEJSJ_NSB_IJNSX_ISG_SD_EENSX_ISH_SD_EEEEESK_NSB_IJNSB_IJlllEEESD_SY_EEESK_S1U_NS1L_6fusion15FusionCallbacksIS1P_NS1V_17LinearCombinationISK_fSK_fLNS_15FloatRoundStyleE2EEESJ_S1S_JEEENSA_5SM1004TMEM4LOAD26SM100_TMEM_LOAD_32dp32b64xES16_S1G_NSA_39AutoVectorizingCopyWithAssumedAlignmentILi128EEENSA_21SM90_TMA_STORE_IM2COLES1G_S26_S26_EEEvvEEEEvNT_6ParamsE)
        /*0038*/ 	.word	0x00000008


	//----- nvinfo : EIATTR_MIN_STACK_SIZE
	.align		4
.L_27:
        /*003c*/ 	.byte	0x04, 0x12
        /*003e*/ 	.short	(.L_29 - .L_28)
	.align		4
.L_28:
        /*0040*/ 	.word	index@(_ZN7cutlass13device_kernelINS_4conv6kernel13ConvUniversalINS1_16ConvProblemShapeILNS1_8OperatorE0ELi2EEENS1_10collective14CollectiveConvINS1_47MainloopSm100TmaUmmaWarpSpecializedImplicitGemmILS5_0ELi12ELi2ELi1ELi2EN4cute5tupleIJNSA_1CILi1EEESD_SD_EEEEENSB_IJNSC_ILi128EEESG_NSB_IJNSC_ILi64EEEEEEEEENS_12float_e4m3_tESK_NSA_8TiledMMAINSA_8MMA_AtomIJNSA_10MMA_TraitsINSA_19SM100_MMA_F8F6F4_SSEJSK_SK_fSG_SG_NSA_17integral_constantINSA_4UMMA5MajorELSR_0EEESS_NSP_INSQ_7ScaleInELST_0EEESU_EEEEEENSA_6LayoutISE_NSB_IJNSC_ILi0EEESY_SY_EEEEENSB_IJNSA_10UnderscoreES11_S11_EEEEENS7_6detail27Sm100ImplicitGemmTileTraitsINSA_20SM90_TMA_LOAD_IM2COLENSA_14ComposedLayoutINSA_7SwizzleILi2ELi4ELi3EEENSA_18smem_ptr_flag_bitsILi8EEENSX_INSB_IJNSC_ILi8EEESH_EEENSB_IJSH_SD_EEEEEEEvEENS15_INSA_13SM90_TMA_LOADES1G_vEEEENS_8epilogue10collective18CollectiveEpilogueINS1L_23Sm100TmaWarpSpecializedILi2ELi2ELi64ELb0ELb0EEEJSJ_NSB_IJNSX_ISG_SD_EENSX_ISH_SD_EEEEESK_NSB_IJNSB_IJlllEEESD_SY_EEESK_S1U_NS1L_6fusion15FusionCallbacksIS1P_NS1V_17LinearCombinationISK_fSK_fLNS_15FloatRoundStyleE2EEESJ_S1S_JEEENSA_5SM1004TMEM4LOAD26SM100_TMEM_LOAD_32dp32b64xES16_S1G_NSA_39AutoVectorizingCopyWithAssumedAlignmentILi128EEENSA_21SM90_TMA_STORE_IM2COLES1G_S26_S26_EEEvvEEEEvNT_6ParamsE)
        /*0044*/ 	.word	0x00000008
.L_29:


//--------------------- .nv.compat                --------------------------
	.section	.nv.compat,"",@"SHT_CUDA_COMPAT_INFO"
	.align	4
        /*0000*/ 	.byte	0x02, 0x09, 0x01, 0x00, 0x02, 0x02, 0x02, 0x00, 0x02, 0x05, 0x05, 0x00, 0x03, 0x07, 0x01, 0x01
        /*0010*/ 	.byte	0x02, 0x03, 0x01, 0x00, 0x02, 0x06, 0x01, 0x00, 0x04, 0x0b, 0x08, 0x00, 0x09, 0x00, 0x00, 0x00
        /*0020*/ 	.byte	0x00, 0x00, 0x00, 0x00


//--------------------- .nv.info._ZN7cutlass13device_kernelINS_4conv6kernel13ConvUniversalINS1_16ConvProblemShapeILNS1_8OperatorE0ELi2EEENS1_10collective14CollectiveConvINS1_47MainloopSm100TmaUmmaWarpSpecializedImplicitGemmILS5_0ELi12ELi2ELi1ELi2EN4cute5tupleIJNSA_1CILi1EEESD_SD_EEEEENSB_IJNSC_ILi128EEESG_NSB_IJNSC_ILi64EEEEEEEEENS_12float_e4m3_tESK_NSA_8TiledMMAINSA_8MMA_AtomIJNSA_10MMA_TraitsINSA_19SM100_MMA_F8F6F4_SSEJSK_SK_fSG_SG_NSA_17integral_constantINSA_4UMMA5MajorELSR_0EEESS_NSP_INSQ_7ScaleInELST_0EEESU_EEEEEENSA_6LayoutISE_NSB_IJNSC_ILi0EEESY_SY_EEEEENSB_IJNSA_10UnderscoreES11_S11_EEEEENS7_6detail27Sm100ImplicitGemmTileTraitsINSA_20SM90_TMA_LOAD_IM2COLENSA_14ComposedLayoutINSA_7SwizzleILi2ELi4ELi3EEENSA_18smem_ptr_flag_bitsILi8EEENSX_INSB_IJNSC_ILi8EEESH_EEENSB_IJSH_SD_EEEEEEEvEENS15_INSA_13SM90_TMA_LOADES1G_vEEEENS_8epilogue10collective18CollectiveEpilogueINS1L_23Sm100TmaWarpSpecializedILi2ELi2ELi64ELb0ELb0EEEJSJ_NSB_IJNSX_ISG_SD_EENSX_ISH_SD_EEEEESK_NSB_IJNSB_IJlllEEESD_SY_EEESK_S1U_NS1L_6fusion15FusionCallbacksIS1P_NS1V_17LinearCombinationISK_fSK_fLNS_15FloatRoundStyleE2EEESJ_S1S_JEEENSA_5SM1004TMEM4LOAD26SM100_TMEM_LOAD_32dp32b64xES16_S1G_NSA_39AutoVectorizingCopyWithAssumedAlignmentILi128EEENSA_21SM90_TMA_STORE_IM2COLES1G_S26_S26_EEEvvEEEEvNT_6ParamsE --------------------------
	.section	.nv.info._ZN7cutlass13device_kernelINS_4conv6kernel13ConvUniversalINS1_16ConvProblemShapeILNS1_8OperatorE0ELi2EEENS1_10collective14CollectiveConvINS1_47MainloopSm100TmaUmmaWarpSpecializedImplicitGemmILS5_0ELi12ELi2ELi1ELi2EN4cute5tupleIJNSA_1CILi1EEESD_SD_EEEEENSB_IJNSC_ILi128EEESG_NSB_IJNSC_ILi64EEEEEEEEENS_12float_e4m3_tESK_NSA_8TiledMMAINSA_8MMA_AtomIJNSA_10MMA_TraitsINSA_19SM100_MMA_F8F6F4_SSEJSK_SK_fSG_SG_NSA_17integral_constantINSA_4UMMA5MajorELSR_0EEESS_NSP_INSQ_7ScaleInELST_0EEESU_EEEEEENSA_6LayoutISE_NSB_IJNSC_ILi0EEESY_SY_EEEEENSB_IJNSA_10UnderscoreES11_S11_EEEEENS7_6detail27Sm100ImplicitGemmTileTraitsINSA_20SM90_TMA_LOAD_IM2COLENSA_14ComposedLayoutINSA_7SwizzleILi2ELi4ELi3EEENSA_18smem_ptr_flag_bitsILi8EEENSX_INSB_IJNSC_ILi8EEESH_EEENSB_IJSH_SD_EEEEEEEvEENS15_INSA_13SM90_TMA_LOADES1G_vEEEENS_8epilogue10collective18CollectiveEpilogueINS1L_23Sm100TmaWarpSpecializedILi2ELi2ELi64ELb0ELb0EEEJSJ_NSB_IJNSX_ISG_SD_EENSX_ISH_SD_EEEEESK_NSB_IJNSB_IJlllEEESD_SY_EEESK_S1U_NS1L_6fusion15FusionCallbacksIS1P_NS1V_17LinearCombinationISK_fSK_fLNS_15FloatRoundStyleE2EEESJ_S1S_JEEENSA_5SM1004TMEM4LOAD26SM100_TMEM_LOAD_32dp32b64xES16_S1G_NSA_39AutoVectorizingCopyWithAssumedAlignmentILi128EEENSA_21SM90_TMA_STORE_IM2COLES1G_S26_S26_EEEvvEEEEvNT_6ParamsE,"",@"SHT_CUDA_INFO"
	.sectionflags	@""
	.align	4


	//----- nvinfo : EIATTR_CUDA_API_VERSION
	.align		4
        /*0000*/ 	.byte	0x04, 0x37
        /*0002*/ 	.short	(.L_31 - .L_30)
.L_30:
        /*0004*/ 	.word	0x00000082


	//----- nvinfo : EIATTR_KPARAM_INFO
	.align		4
.L_31:
        /*0008*/ 	.byte	0x04, 0x17
        /*000a*/ 	.short	(.L_33 - .L_32)
.L_32:
        /*000c*/ 	.word	0x00000000
        /*0010*/ 	.short	0x0000
        /*0012*/ 	.short	0x0000
        /*0014*/ 	.byte	0x00, 0xf0, 0x01, 0x20


	//----- nvinfo : EIATTR_AT_ENTRY_FRAGMENTS
	.align		4
.L_33:
        /*0018*/ 	.byte	0x04, 0x4f
        /*001a*/ 	.short	(.L_35 - .L_34)


	//   ....[0]....
.L_34:
        /*001c*/ 	.word	0x00000006


	//----- nvinfo : EIATTR_RESERVED_SMEM_USED
	.align		4
.L_35:
        /*0020*/ 	.byte	0x01, 0x41
	.zero		2


	//----- nvinfo : EIATTR_SPARSE_MMA_MASK
	.align		4
        /*0024*/ 	.byte	0x03, 0x50
        /*0026*/ 	.short	0x0000


	//----- nvinfo : EIATTR_TCGEN05_1CTA_USED
	.align		4
        /*0028*/ 	.byte	0x01, 0x51
	.zero		2


	//----- nvinfo : EIATTR_MAXREG_COUNT
	.align		4
        /*002c*/ 	.byte	0x03, 0x1b
        /*002e*/ 	.short	0x00ff


	//----- nvinfo : EIATTR_NUM_BARRIERS
	.align		4
        /*0030*/ 	.byte	0x02, 0x4c
        /*0032*/ 	.byte	0x07
	.zero		1


	//----- nvinfo : EIATTR_EXTERNS
	.align		4
        /*0034*/ 	.byte	0x04, 0x0f
        /*0036*/ 	.short	(.L_37 - .L_36)


	//   ....[0]....
	.align		4
.L_36:
        /*0038*/ 	.word	index@(__assertfail)


	//----- nvinfo : EIATTR_MERCURY_ISA_VERSION
	.align		4
.L_37:
        /*003c*/ 	.byte	0x03, 0x5f
        /*003e*/ 	.short	0x0101


	//----- nvinfo : EIATTR_INT_WARP_WIDE_INSTR_OFFSETS
	.align		4
        /*0040*/ 	.byte	0x04, 0x31
        /*0042*/ 	.short	(.L_39 - .L_38)


	//   ....[0]....
.L_38:
        /*0044*/ 	.word	0x00003d80


	//   ....[1]....
        /*0048*/ 	.word	0x00003da0


	//   ....[2]....
        /*004c*/ 	.word	0x00003dd0


	//   ....[3]....
        /*0050*/ 	.word	0x00004860


	//   ....[4]....
        /*0054*/ 	.word	0x00004880


	//   ....[5]....
        /*0058*/ 	.word	0x00004a90


	//   ....[6]....
        /*005c*/ 	.word	0x00004aa0


	//----- nvinfo : EIATTR_COOP_GROUP_MASK_REGIDS
	.align		4
.L_39:
        /*0060*/ 	.byte	0x04, 0x29
        /*0062*/ 	.short	(.L_41 - .L_40)


	//   ....[0]....
.L_40:
        /*0064*/ 	.word	0xffffffff


	//   ....[1]....
        /*0068*/ 	.word	0xffffffff


	//   ....[2]....
        /*006c*/ 	.word	0xffffffff


	//   ....[3]....
        /*0070*/ 	.word	0xffffffff


	//   ....[4]....
        /*0074*/ 	.word	0xffffffff


	//   ....[5]....
        /*0078*/ 	.word	0xffffffff


	//   ....[6]....
        /*007c*/ 	.word	0xffffffff


	//   ....[7]....
        /*0080*/ 	.word	0xffffffff


	//   ....[8]....
        /*0084*/ 	.word	0xffffffff


	//   ....[9]....
        /*0088*/ 	.word	0xffffffff


	//   ....[10]....
        /*008c*/ 	.word	0xffffffff


	//   ....[11]....
        /*0090*/ 	.word	0xffffffff


	//----- nvinfo : EIATTR_COOP_GROUP_INSTR_OFFSETS
	.align		4
.L_41:
        /*0094*/ 	.byte	0x04, 0x28
        /*0096*/ 	.short	(.L_43 - .L_42)


	//   ....[0]....
.L_42:
        /*0098*/ 	.word	0x000000a0


	//   ....[1]....
        /*009c*/ 	.word	0x000004e0


	//   ....[2]....
        /*00a0*/ 	.word	0x00000780


	//   ....[3]....
        /*00a4*/ 	.word	0x000008e0


	//   ....[4]....
        /*00a8*/ 	.word	0x000009e0


	//   ....[5]....
        /*00ac*/ 	.word	0x00000b30


	//   ....[6]....
        /*00b0*/ 	.word	0x000021b0


	//   ....[7]....
        /*00b4*/ 	.word	0x000031e0


	//   ....[8]....
        /*00b8*/ 	.word	0x000033f0


	//   ....[9]....
        /*00bc*/ 	.word	0x00003420


	//   ....[10]....
        /*00c0*/ 	.word	0x00003c60


	//   ....[11]....
        /*00c4*/ 	.word	0x00003ea0


	//----- nvinfo : EIATTR_VRC_CTA_INIT_COUNT
	.align		4
.L_43:
        /*00c8*/ 	.byte	0x02, 0x4a
        /*00ca*/ 	.byte	0x80
	.zero		1


	//----- nvinfo : EIATTR_SYSCALL_OFFSETS
	.align		4
        /*00cc*/ 	.byte	0x04, 0x46
        /*00ce*/ 	.short	(.L_45 - .L_44)


	//   ....[0]....
.L_44:
        /*00d0*/ 	.word	0x00005630


	//   ....[1]....
        /*00d4*/ 	.word	0x00005770


	//   ....[2]....
        /*00d8*/ 	.word	0x000060a0


	//   ....[3]....
        /*00dc*/ 	.word	0x000076d0


	//----- nvinfo : EIATTR_MBARRIER_INSTR_OFFSETS
	.align		4
.L_45:
        /*00e0*/ 	.byte	0x04, 0x39
        /*00e2*/ 	.short	(.L_47 - .L_46)


	//   ....[0]....
.L_46:
        /*00e4*/ 	.word	0x000005e0
        /*00e8*/ 	.word	0x000000ff
        /*00ec*/ 	.word	0x00000000
        /*00f0*/ 	.short	0x0100
        /*00f2*/ 	.byte	0x05
	.zero		1


	//   ....[1]....
        /*00f4*/ 	.word	0x000005f0
        /*00f8*/ 	.word	0x000000ff
        /*00fc*/ 	.word	0x00000060
        /*0100*/ 	.short	0x0100
        /*0102*/ 	.byte	0x05
	.zero		1


	//   ....[2]....
        /*0104*/ 	.word	0x00000600
        /*0108*/ 	.word	0x000000ff
        /*010c*/ 	.word	0x00000008
        /*0110*/ 	.short	0x0100
        /*0112*/ 	.byte	0x05
	.zero		1


	//   ....[3]....
        /*0114*/ 	.word	0x00000610
        /*0118*/ 	.word	0x000000ff
        /*011c*/ 	.word	0x00000068
        /*0120*/ 	.short	0x0100
        /*0122*/ 	.byte	0x05
	.zero		1


	//   ....[4]....
        /*0124*/ 	.word	0x00000620
        /*0128*/ 	.word	0x000000ff
        /*012c*/ 	.word	0x00000010
        /*0130*/ 	.short	0x0100
        /*0132*/ 	.byte	0x05
	.zero		1


	//   ....[5]....
        /*0134*/ 	.word	0x00000630
        /*0138*/ 	.word	0x000000ff
        /*013c*/ 	.word	0x00000070
        /*0140*/ 	.short	0x0100
        /*0142*/ 	.byte	0x05
	.zero		1


	//   ....[6]....
        /*0144*/ 	.word	0x00000640
        /*0148*/ 	.word	0x000000ff
        /*014c*/ 	.word	0x00000018
        /*0150*/ 	.short	0x0100
        /*0152*/ 	.byte	0x05
	.zero		1


	//   ....[7]....
        /*0154*/ 	.word	0x00000650
        /*0158*/ 	.word	0x000000ff
        /*015c*/ 	.word	0x00000078
        /*0160*/ 	.short	0x0100
        /*0162*/ 	.byte	0x05
	.zero		1


	//   ....[8]....
        /*0164*/ 	.word	0x00000660
        /*0168*/ 	.word	0x000000ff
        /*016c*/ 	.word	0x00000020
        /*0170*/ 	.short	0x0100
        /*0172*/ 	.byte	0x05
	.zero		1


	//   ....[9]....
        /*0174*/ 	.word	0x00000670
        /*0178*/ 	.word	0x000000ff
        /*017c*/ 	.word	0x00000080
        /*0180*/ 	.short	0x0100
        /*0182*/ 	.byte	0x05
	.zero		1


	//   ....[10]....
        /*0184*/ 	.word	0x00000680
        /*0188*/ 	.word	0x000000ff
        /*018c*/ 	.word	0x00000028
        /*0190*/ 	.short	0x0100
        /*0192*/ 	.byte	0x05
	.zero		1


	//   ....[11]....
        /*0194*/ 	.word	0x00000690
        /*0198*/ 	.word	0x000000ff
        /*019c*/ 	.word	0x00000088
        /*01a0*/ 	.short	0x0100
        /*01a2*/ 	.byte	0x05
	.zero		1


	//   ....[12]....
        /*01a4*/ 	.word	0x000006a0
        /*01a8*/ 	.word	0x000000ff
        /*01ac*/ 	.word	0x00000030
        /*01b0*/ 	.short	0x0100
        /*01b2*/ 	.byte	0x05
	.zero		1


	//   ....[13]....
        /*01b4*/ 	.word	0x000006b0
        /*01b8*/ 	.word	0x000000ff
        /*01bc*/ 	.word	0x00000090
        /*01c0*/ 	.short	0x0100
        /*01c2*/ 	.byte	0x05
	.zero		1


	//   ....[14]....
        /*01c4*/ 	.word	0x000006c0
        /*01c8*/ 	.word	0x000000ff
        /*01cc*/ 	.word	0x00000038
        /*01d0*/ 	.short	0x0100
        /*01d2*/ 	.byte	0x05
	.zero		1


	//   ....[15]....
        /*01d4*/ 	.word	0x000006d0
        /*01d8*/ 	.word	0x000000ff
        /*01dc*/ 	.word	0x00000098
        /*01e0*/ 	.short	0x0100
        /*01e2*/ 	.byte	0x05
	.zero		1


	//   ....[16]....
        /*01e4*/ 	.word	0x000006e0
        /*01e8*/ 	.word	0x000000ff
        /*01ec*/ 	.word	0x00000040
        /*01f0*/ 	.short	0x0100
        /*01f2*/ 	.byte	0x05
	.zero		1


	//   ....[17]....
        /*01f4*/ 	.word	0x000006f0
        /*01f8*/ 	.word	0x000000ff
        /*01fc*/ 	.word	0x000000a0
        /*0200*/ 	.short	0x0100
        /*0202*/ 	.byte	0x05
	.zero		1


	//   ....[18]....
        /*0204*/ 	.word	0x00000700
        /*0208*/ 	.word	0x000000ff
        /*020c*/ 	.word	0x00000048
        /*0210*/ 	.short	0x0100
        /*0212*/ 	.byte	0x05
	.zero		1


	//   ....[19]....
        /*0214*/ 	.word	0x00000710
        /*0218*/ 	.word	0x000000ff
        /*021c*/ 	.word	0x000000a8
        /*0220*/ 	.short	0x0100
        /*0222*/ 	.byte	0x05
	.zero		1


	//   ....[20]....
        /*0224*/ 	.word	0x00000720
        /*0228*/ 	.word	0x000000ff
        /*022c*/ 	.word	0x00000050
        /*0230*/ 	.short	0x0100
        /*0232*/ 	.byte	0x05
	.zero		1


	//   ....[21]....
        /*0234*/ 	.word	0x00000730
        /*0238*/ 	.word	0x000000ff
        /*023c*/ 	.word	0x000000b0
        /*0240*/ 	.short	0x0100
        /*0242*/ 	.byte	0x05
	.zero		1


	//   ....[22]....
        /*0244*/ 	.word	0x00000740
        /*0248*/ 	.word	0x000000ff
        /*024c*/ 	.word	0x00000058
        /*0250*/ 	.short	0x0100
        /*0252*/ 	.byte	0x05
	.zero		1


	//   ....[23]....
        /*0254*/ 	.word	0x00000750
        /*0258*/ 	.word	0x000000ff
        /*025c*/ 	.word	0x000000b8
        /*0260*/ 	.short	0x0100
        /*0262*/ 	.byte	0x05
	.zero		1


	//   ....[24]....
        /*0264*/ 	.word	0x00000890
        /*0268*/ 	.word	0x000000ff
        /*026c*/ 	.word	0x000000c0
        /*0270*/ 	.short	0x0100
        /*0272*/ 	.byte	0x07
	.zero		1


	//   ....[25]....
        /*0274*/ 	.word	0x000008a0
        /*0278*/ 	.word	0x000000ff
        /*027c*/ 	.word	0x000000d0
        /*0280*/ 	.short	0x0100
        /*0282*/ 	.byte	0x07
	.zero		1


	//   ....[26]....
        /*0284*/ 	.word	0x000008b0
        /*0288*/ 	.word	0x000000ff
        /*028c*/ 	.word	0x000000c8
        /*0290*/ 	.short	0x0100
        /*0292*/ 	.byte	0x07
	.zero		1


	//   ....[27]....
        /*0294*/ 	.word	0x000008c0
        /*0298*/ 	.word	0x000000ff
        /*029c*/ 	.word	0x000000d8
        /*02a0*/ 	.short	0x0100
        /*02a2*/ 	.byte	0x07
	.zero		1


	//   ....[28]....
        /*02a4*/ 	.word	0x000009b0
        /*02a8*/ 	.word	0x000000ff
        /*02ac*/ 	.word	0x000000e0
        /*02b0*/ 	.short	0x0100
        /*02b2*/ 	.byte	0x05
	.zero		1


	//   ....[29]....
        /*02b4*/ 	.word	0x000009c0
        /*02b8*/ 	.word	0x000000ff
        /*02bc*/ 	.word	0x000000e8
        /*02c0*/ 	.short	0x0100
        /*02c2*/ 	.byte	0x05
	.zero		1


	//   ....[30]....
        /*02c4*/ 	.word	0x00000b00
        /*02c8*/ 	.word	0x000000ff
        /*02cc*/ 	.word	0x000000f0
        /*02d0*/ 	.short	0x0100
        /*02d2*/ 	.byte	0x05
	.zero		1


	//   ....[31]....
        /*02d4*/ 	.word	0x00000b10
        /*02d8*/ 	.word	0x000000ff
        /*02dc*/ 	.word	0x000000f8
        /*02e0*/ 	.short	0x0100
        /*02e2*/ 	.byte	0x05
	.zero		1


	//   ....[32]....
        /*02e4*/ 	.word	0x00000c40
        /*02e8*/ 	.word	0x000000ff
        /*02ec*/ 	.word	0x00000100
        /*02f0*/ 	.short	0x0100
        /*02f2*/ 	.byte	0x07
	.zero		1


	//   ....[33]....
        /*02f4*/ 	.word	0x00000c50
        /*02f8*/ 	.word	0x000000ff
        /*02fc*/ 	.word	0x00000110
        /*0300*/ 	.short	0x0100
        /*0302*/ 	.byte	0x07
	.zero		1


	//   ....[34]....
        /*0304*/ 	.word	0x00000c60
        /*0308*/ 	.word	0x000000ff
        /*030c*/ 	.word	0x00000108
        /*0310*/ 	.short	0x0100
        /*0312*/ 	.byte	0x07
	.zero		1


	//   ....[35]....
        /*0314*/ 	.word	0x00000c70
        /*0318*/ 	.word	0x000000ff
        /*031c*/ 	.word	0x00000118
        /*0320*/ 	.short	0x0100
        /*0322*/ 	.byte	0x07
	.zero		1


	//   ....[36]....
        /*0324*/ 	.word	0x000015b0
        /*0328*/ 	.word	0x000000ff
        /*032c*/ 	.word	0x00000060
        /*0330*/ 	.short	0x010a
        /*0332*/ 	.byte	0x04
	.zero		1


	//   ....[37]....
        /*0334*/ 	.word	0x00001870
        /*0338*/ 	.word	0x000000ff
        /*033c*/ 	.word	0x00000060
        /*0340*/ 	.short	0x010a
        /*0342*/ 	.byte	0x09
	.zero		1


	//   ....[38]....
        /*0344*/ 	.word	0x000019e0
        /*0348*/ 	.word	0x000000ff
        /*034c*/ 	.word	0x00000060
        /*0350*/ 	.short	0x010a
        /*0352*/ 	.byte	0x08
	.zero		1


	//   ....[39]....
        /*0354*/ 	.word	0x00001b90
        /*0358*/ 	.word	0x000000ff
        /*035c*/ 	.word	0x000000e8
        /*0360*/ 	.short	0x0101
        /*0362*/ 	.byte	0x16
	.zero		1


	//   ....[40]....
        /*0364*/ 	.word	0x00001bc0
        /*0368*/ 	.word	0x000000ff
        /*036c*/ 	.word	0x00000060
        /*0370*/ 	.short	0x010a
        /*0372*/ 	.byte	0x04
	.zero		1


	//   ....[41]....
        /*0374*/ 	.word	0x00001e60
        /*0378*/ 	.word	0x000000ff
        /*037c*/ 	.word	0x00000060
        /*0380*/ 	.short	0x010a
        /*0382*/ 	.byte	0x09
	.zero		1


	//   ....[42]....
        /*0384*/ 	.word	0x00001fd0
        /*0388*/ 	.word	0x000000ff
        /*038c*/ 	.word	0x00000060
        /*0390*/ 	.short	0x010a
        /*0392*/ 	.byte	0x08
	.zero		1


	//   ....[43]....
        /*0394*/ 	.word	0x000021c0
        /*0398*/ 	.word	0x000000ff
        /*039c*/ 	.word	0x000000f0
        /*03a0*/ 	.short	0x010a
        /*03a2*/ 	.byte	0x16
	.zero		1


	//   ....[44]....
        /*03a4*/ 	.word	0x00002280
        /*03a8*/ 	.word	0x000000ff
        /*03ac*/ 	.word	0x00000000
        /*03b0*/ 	.short	0x0101
        /*03b2*/ 	.byte	0x04
	.zero		1


	//   ....[45]....
        /*03b4*/ 	.word	0x00002780
        /*03b8*/ 	.word	0x000000ff
        /*03bc*/ 	.word	0x00000000
        /*03c0*/ 	.short	0x010a
        /*03c2*/ 	.byte	0x04
	.zero		1


	//   ....[46]....
        /*03c4*/ 	.word	0x00002820
        /*03c8*/ 	.word	0x000000ff
        /*03cc*/ 	.word	0x00000000
        /*03d0*/ 	.short	0x010a
        /*03d2*/ 	.byte	0x04
	.zero		1


	//   ....[47]....
        /*03d4*/ 	.word	0x000028c0
        /*03d8*/ 	.word	0x000000ff
        /*03dc*/ 	.word	0x00000000
        /*03e0*/ 	.short	0x010a
        /*03e2*/ 	.byte	0x04
	.zero		1


	//   ....[48]....
        /*03e4*/ 	.word	0x00002960
        /*03e8*/ 	.word	0x000000ff
        /*03ec*/ 	.word	0x00000000
        /*03f0*/ 	.short	0x010a
        /*03f2*/ 	.byte	0x04
	.zero		1


	//   ....[49]....
        /*03f4*/ 	.word	0x00002a00
        /*03f8*/ 	.word	0x000000ff
        /*03fc*/ 	.word	0x00000000
        /*0400*/ 	.short	0x010a
        /*0402*/ 	.byte	0x04
	.zero		1


	//   ....[50]....
        /*0404*/ 	.word	0x00002aa0
        /*0408*/ 	.word	0x000000ff
        /*040c*/ 	.word	0x00000000
        /*0410*/ 	.short	0x010a
        /*0412*/ 	.byte	0x04
	.zero		1


	//   ....[51]....
        /*0414*/ 	.word	0x00002b40
        /*0418*/ 	.word	0x000000ff
        /*041c*/ 	.word	0x00000000
        /*0420*/ 	.short	0x010a
        /*0422*/ 	.byte	0x04
	.zero		1


	//   ....[52]....
        /*0424*/ 	.word	0x00002be0
        /*0428*/ 	.word	0x000000ff
        /*042c*/ 	.word	0x00000000
        /*0430*/ 	.short	0x010a
        /*0432*/ 	.byte	0x04
	.zero		1


	//   ....[53]....
        /*0434*/ 	.word	0x00002c80
        /*0438*/ 	.word	0x000000ff
        /*043c*/ 	.word	0x00000000
        /*0440*/ 	.short	0x010a
        /*0442*/ 	.byte	0x04
	.zero		1


	//   ....[54]....
        /*0444*/ 	.word	0x00002d20
        /*0448*/ 	.word	0x000000ff
        /*044c*/ 	.word	0x00000000
        /*0450*/ 	.short	0x010a
        /*0452*/ 	.byte	0x04
	.zero		1


	//   ....[55]....
        /*0454*/ 	.word	0x00002dc0
        /*0458*/ 	.word	0x000000ff
        /*045c*/ 	.word	0x00000000
        /*0460*/ 	.short	0x010a
        /*0462*/ 	.byte	0x04
	.zero		1


	//   ....[56]....
        /*0464*/ 	.word	0x00002e70
        /*0468*/ 	.word	0x00000000
        /*046c*/ 	.word	0x00000000
        /*0470*/ 	.short	0x010a
        /*0472*/ 	.byte	0xff
	.zero		1


	//   ....[57]....
        /*0474*/ 	.word	0x00002fa0
        /*0478*/ 	.word	0x000000ff
        /*047c*/ 	.word	0x000000f8
        /*0480*/ 	.short	0x010a
        /*0482*/ 	.byte	0x2d
	.zero		1


	//   ....[58]....
        /*0484*/ 	.word	0x00003040
        /*0488*/ 	.word	0x000000ff
        /*048c*/ 	.word	0x000000f0
        /*0490*/ 	.short	0x010a
        /*0492*/ 	.byte	0x2d
	.zero		1


	//   ....[59]....
        /*0494*/ 	.word	0x000030e0
        /*0498*/ 	.word	0x000000ff
        /*049c*/ 	.word	0x00000000
        /*04a0*/ 	.short	0x0101
        /*04a2*/ 	.byte	0x06
	.zero		1


	//   ....[60]....
        /*04a4*/ 	.word	0x00003120
        /*04a8*/ 	.word	0x000000ff
        /*04ac*/ 	.word	0x000000f8
        /*04b0*/ 	.short	0x0106
        /*04b2*/ 	.byte	0x2d
	.zero		1


	//   ....[61]....
        /*04b4*/ 	.word	0x00003160
        /*04b8*/ 	.word	0x00000000
        /*04bc*/ 	.word	0x000000f8
        /*04c0*/ 	.short	0x010a
        /*04c2*/ 	.byte	0xff
	.zero		1


	//   ....[62]....
        /*04c4*/ 	.word	0x00003670
        /*04c8*/ 	.word	0x000000ff
        /*04cc*/ 	.word	0x000000f0
        /*04d0*/ 	.short	0x010a
        /*04d2*/ 	.byte	0x06
	.zero		1


	//   ....[63]....
        /*04d4*/ 	.word	0x00003720
        /*04d8*/ 	.word	0x000000ff
        /*04dc*/ 	.word	0x00000000
        /*04e0*/ 	.short	0x0101
        /*04e2*/ 	.byte	0x05
	.zero		1


	//   ....[64]....
        /*04e4*/ 	.word	0x00003730
        /*04e8*/ 	.word	0x000000ff
        /*04ec*/ 	.word	0x00000110
        /*04f0*/ 	.short	0x010a
        /*04f2*/ 	.byte	0x08
	.zero		1


	//   ....[65]....
        /*04f4*/ 	.word	0x000037c0
        /*04f8*/ 	.word	0x000000ff
        /*04fc*/ 	.word	0x00000000
        /*0500*/ 	.short	0x010a
        /*0502*/ 	.byte	0x04
	.zero		1


	//   ....[66]....
        /*0504*/ 	.word	0x00003830
        /*0508*/ 	.word	0x000000ff
        /*050c*/ 	.word	0x00000000
        /*0510*/ 	.short	0x010a
        /*0512*/ 	.byte	0x07
	.zero		1


	//   ....[67]....
        /*0514*/ 	.word	0x00003960
        /*0518*/ 	.word	0x000000ff
        /*051c*/ 	.word	0x00000000
        /*0520*/ 	.short	0x010a
        /*0522*/ 	.byte	0x04
	.zero		1


	//   ....[68]....
        /*0524*/ 	.word	0x00003bb0
        /*0528*/ 	.word	0x000000ff
        /*052c*/ 	.word	0x00000000
        /*0530*/ 	.short	0x010a
        /*0532*/ 	.byte	0x05
	.zero		1


	//   ....[69]....
        /*0534*/ 	.word	0x00003c40
        /*0538*/ 	.word	0x000000ff
        /*053c*/ 	.word	0x00000000
        /*0540*/ 	.short	0x010a
        /*0542*/ 	.byte	0x07
	.zero		1


	//   ....[70]....
        /*0544*/ 	.word	0x00004120
        /*0548*/ 	.word	0x000000ff
        /*054c*/ 	.word	0x000000f0
        /*0550*/ 	.short	0x010a
        /*0552*/ 	.byte	0x16
	.zero		1


	//   ....[71]....
        /*0554*/ 	.word	0x000041c0
        /*0558*/ 	.word	0x000000ff
        /*055c*/ 	.word	0x00000000
        /*0560*/ 	.short	0x0101
        /*0562*/ 	.byte	0x0f
	.zero		1


	//   ....[72]....
        /*0564*/ 	.word	0x000044e0
        /*0568*/ 	.word	0x000000ff
        /*056c*/ 	.word	0x000000e8
        /*0570*/ 	.short	0x010a
        /*0572*/ 	.byte	0x16
	.zero		1


	//   ....[73]....
        /*0574*/ 	.word	0x000046c0
        /*0578*/ 	.word	0x000000ff
        /*057c*/ 	.word	0x000000d0
        /*0580*/ 	.short	0x010a
        /*0582*/ 	.byte	0x16
	.zero		1


	//   ....[74]....
        /*0584*/ 	.word	0x00004980
        /*0588*/ 	.word	0x000000ff
        /*058c*/ 	.word	0x000000c0
        /*0590*/ 	.short	0x010b
        /*0592*/ 	.byte	0x16
	.zero		1


	//   ....[75]....
        /*0594*/ 	.word	0x000049f0
        /*0598*/ 	.word	0x000000ff
        /*059c*/ 	.word	0x00000000
        /*05a0*/ 	.short	0x0101
        /*05a2*/ 	.byte	0x2d
	.zero		1


	//   ....[76]....
        /*05a4*/ 	.word	0x00004a20
        /*05a8*/ 	.word	0x000000ff
        /*05ac*/ 	.word	0x000000d8
        /*05b0*/ 	.short	0x010a
        /*05b2*/ 	.byte	0x16
	.zero		1


	//   ....[77]....
        /*05b4*/ 	.word	0x00004c00
        /*05b8*/ 	.word	0x000000ff
        /*05bc*/ 	.word	0x000000c8
        /*05c0*/ 	.short	0x010b
        /*05c2*/ 	.byte	0x16
	.zero		1


	//   ....[78]....
        /*05c4*/ 	.word	0x00004c20
        /*05c8*/ 	.word	0x000000ff
        /*05cc*/ 	.word	0x00000000
        /*05d0*/ 	.short	0x0101
        /*05d2*/ 	.byte	0x17
	.zero		1


	//   ....[79]....
        /*05d4*/ 	.word	0x00004c50
        /*05d8*/ 	.word	0x000000ff
        /*05dc*/ 	.word	0x000000d0
        /*05e0*/ 	.short	0x010a
        /*05e2*/ 	.byte	0x16
	.zero		1


	//   ....[80]....
        /*05e4*/ 	.word	0x00004c90
        /*05e8*/ 	.word	0x00000000
        /*05ec*/ 	.word	0x000000d8
        /*05f0*/ 	.short	0x010a
        /*05f2*/ 	.byte	0xff
	.zero		1


	//   ....[81]....
        /*05f4*/ 	.word	0x00005000
        /*05f8*/ 	.word	0x000000ff
        /*05fc*/ 	.word	0x000000f0
        /*0600*/ 	.short	0x010a
        /*0602*/ 	.byte	0x33
	.zero		1


	//   ....[82]....
        /*0604*/ 	.word	0x00005120
        /*0608*/ 	.word	0x000000ff
        /*060c*/ 	.word	0x00000000
        /*0610*/ 	.short	0x0101
        /*0612*/ 	.byte	0x04
	.zero		1


	//   ....[83]....
        /*0614*/ 	.word	0x00005bd0
        /*0618*/ 	.word	0x00000000
        /*061c*/ 	.word	0x000000c0
        /*0620*/ 	.short	0x010a
        /*0622*/ 	.byte	0xff
	.zero		1


	//   ....[84]....
        /*0624*/ 	.word	0x00005c60
        /*0628*/ 	.word	0x000000ce
        /*062c*/ 	.word	0x00000100
        /*0630*/ 	.short	0x010a
        /*0632*/ 	.byte	0xff
	.zero		1


	//   ....[85]....
        /*0634*/ 	.word	0x00005dc0
        /*0638*/ 	.word	0x00000000
        /*063c*/ 	.word	0x000000c0
        /*0640*/ 	.short	0x010a
        /*0642*/ 	.byte	0xff
	.zero		1


	//   ....[86]....
        /*0644*/ 	.word	0x00005f10
        /*0648*/ 	.word	0x00000002
        /*064c*/ 	.word	0x00000000
        /*0650*/ 	.short	0x0101
        /*0652*/ 	.byte	0xff
	.zero		1


	//   ....[87]....
        /*0654*/ 	.word	0x00005f70
        /*0658*/ 	.word	0x000000ce
        /*065c*/ 	.word	0x00000100
        /*0660*/ 	.short	0x010a
        /*0662*/ 	.byte	0xff
	.zero		1


	//   ....[88]....
        /*0664*/ 	.word	0x00007340
        /*0668*/ 	.word	0x000000d1
        /*066c*/ 	.word	0x000000c0
        /*0670*/ 	.short	0x010a
        /*0672*/ 	.byte	0xff
	.zero		1


	//   ....[89]....
        /*0674*/ 	.word	0x00007420
        /*0678*/ 	.word	0x000000d1
        /*067c*/ 	.word	0x000000c0
        /*0680*/ 	.short	0x010a
        /*0682*/ 	.byte	0xff
	.zero		1


	//   ....[90]....
        /*0684*/ 	.word	0x00007550
        /*0688*/ 	.word	0x00000000
        /*068c*/ 	.word	0x00000000
        /*0690*/ 	.short	0x0101
        /*0692*/ 	.byte	0xff
	.zero		1


	//   ....[91]....
        /*0694*/ 	.word	0x00007a60
        /*0698*/ 	.word	0x000000ff
        /*069c*/ 	.word	0x00000000
        /*06a0*/ 	.short	0x0101
        /*06a2*/ 	.byte	0x05
	.zero		1


	//   ....[92]....
        /*06a4*/ 	.word	0x000089d0
        /*06a8*/ 	.word	0x00000002
        /*06ac*/ 	.word	0x00000060
        /*06b0*/ 	.short	0x010a
        /*06b2*/ 	.byte	0xff
	.zero		1


	//   ....[93]....
        /*06b4*/ 	.word	0x00008a30
        /*06b8*/ 	.word	0x00000002
        /*06bc*/ 	.word	0x00000060
        /*06c0*/ 	.short	0x010a
        /*06c2*/ 	.byte	0xff
	.zero		1


	//   ....[94]....
        /*06c4*/ 	.word	0x00008a90
        /*06c8*/ 	.word	0x00000002
        /*06cc*/ 	.word	0x000000f0
        /*06d0*/ 	.short	0x010a
        /*06d2*/ 	.byte	0xff
	.zero		1


	//   ....[95]....
        /*06d4*/ 	.word	0x00008af0
        /*06d8*/ 	.word	0x00000000
        /*06dc*/ 	.word	0x00000000
        /*06e0*/ 	.short	0x010a
        /*06e2*/ 	.byte	0xff
	.zero		1


	//   ....[96]....
        /*06e4*/ 	.word	0x00008b50
        /*06e8*/ 	.word	0x00000000
        /*06ec*/ 	.word	0x00000000
        /*06f0*/ 	.short	0x010a
        /*06f2*/ 	.byte	0xff
	.zero		1


	//   ....[97]....
        /*06f4*/ 	.word	0x00008bb0
        /*06f8*/ 	.word	0x00000000
        /*06fc*/ 	.word	0x00000000
        /*0700*/ 	.short	0x010a
        /*0702*/ 	.byte	0xff
	.zero		1


	//   ....[98]....
        /*0704*/ 	.word	0x00008c10
        /*0708*/ 	.word	0x00000000
        /*070c*/ 	.word	0x00000000
        /*0710*/ 	.short	0x010a
        /*0712*/ 	.byte	0xff
	.zero		1


	//   ....[99]....
        /*0714*/ 	.word	0x00008c70
        /*0718*/ 	.word	0x00000000
        /*071c*/ 	.word	0x00000000
        /*0720*/ 	.short	0x010a
        /*0722*/ 	.byte	0xff
	.zero		1


	//   ....[100]....
        /*0724*/ 	.word	0x00008cd0
        /*0728*/ 	.word	0x00000000
        /*072c*/ 	.word	0x00000000
        /*0730*/ 	.short	0x010a
        /*0732*/ 	.byte	0xff
	.zero		1


	//   ....[101]....
        /*0734*/ 	.word	0x00008d30
        /*0738*/ 	.word	0x00000000
        /*073c*/ 	.word	0x00000000
        /*0740*/ 	.short	0x010a
        /*0742*/ 	.byte	0xff
	.zero		1


	//   ....[102]....
        /*0744*/ 	.word	0x00008d90
        /*0748*/ 	.word	0x00000000
        /*074c*/ 	.word	0x00000000
        /*0750*/ 	.short	0x010a
        /*0752*/ 	.byte	0xff
	.zero		1


	//   ....[103]....
        /*0754*/ 	.word	0x00008df0
        /*0758*/ 	.word	0x00000000
        /*075c*/ 	.word	0x00000000
        /*0760*/ 	.short	0x010a
        /*0762*/ 	.byte	0xff
	.zero		1


	//   ....[104]....
        /*0764*/ 	.word	0x00008e50
        /*0768*/ 	.word	0x00000000
        /*076c*/ 	.word	0x00000000
        /*0770*/ 	.short	0x010a
        /*0772*/ 	.byte	0xff
	.zero		1


	//   ....[105]....
        /*0774*/ 	.word	0x00008eb0
        /*0778*/ 	.word	0x00000000
        /*077c*/ 	.word	0x00000000
        /*0780*/ 	.short	0x010a
        /*0782*/ 	.byte	0xff
	.zero		1


	//   ....[106]....
        /*0784*/ 	.word	0x00008f10
        /*0788*/ 	.word	0x00000004
        /*078c*/ 	.word	0x000000f8
        /*0790*/ 	.short	0x010a
        /*0792*/ 	.byte	0xff
	.zero		1


	//   ....[107]....
        /*0794*/ 	.word	0x00008f70
        /*0798*/ 	.word	0x00000004
        /*079c*/ 	.word	0x000000f0
        /*07a0*/ 	.short	0x010a
        /*07a2*/ 	.byte	0xff
	.zero		1


	//   ....[108]....
        /*07a4*/ 	.word	0x00008fd0
        /*07a8*/ 	.word	0x00000000
        /*07ac*/ 	.word	0x000000f0
        /*07b0*/ 	.short	0x010a
        /*07b2*/ 	.byte	0xff
	.zero		1


	//   ....[109]....
        /*07b4*/ 	.word	0x00009030
        /*07b8*/ 	.word	0x00000005
        /*07bc*/ 	.word	0x00000110
        /*07c0*/ 	.short	0x010a
        /*07c2*/ 	.byte	0xff
	.zero		1


	//   ....[110]....
        /*07c4*/ 	.word	0x00009090
        /*07c8*/ 	.word	0x00000000
        /*07cc*/ 	.word	0x00000000
        /*07d0*/ 	.short	0x010a
        /*07d2*/ 	.byte	0xff
	.zero		1


	//   ....[111]....
        /*07d4*/ 	.word	0x000090f0
        /*07d8*/ 	.word	0x00000000
        /*07dc*/ 	.word	0x00000000
        /*07e0*/ 	.short	0x010a
        /*07e2*/ 	.byte	0xff
	.zero		1


	//   ....[112]....
        /*07e4*/ 	.word	0x00009150
        /*07e8*/ 	.word	0x00000000
        /*07ec*/ 	.word	0x00000000
        /*07f0*/ 	.short	0x010a
        /*07f2*/ 	.byte	0xff
	.zero		1


	//   ....[113]....
        /*07f4*/ 	.word	0x000091b0
        /*07f8*/ 	.word	0x00000000
        /*07fc*/ 	.word	0x000000f0
        /*0800*/ 	.short	0x010a
        /*0802*/ 	.byte	0xff
	.zero		1


	//   ....[114]....
        /*0804*/ 	.word	0x00009210
        /*0808*/ 	.word	0x00000000
        /*080c*/ 	.word	0x000000e8
        /*0810*/ 	.short	0x010a
        /*0812*/ 	.byte	0xff
	.zero		1


	//   ....[115]....
        /*0814*/ 	.word	0x00009270
        /*0818*/ 	.word	0x00000003
        /*081c*/ 	.word	0x000000d0
        /*0820*/ 	.short	0x010a
        /*0822*/ 	.byte	0xff
	.zero		1


	//   ....[116]....
        /*0824*/ 	.word	0x000092d0
        /*0828*/ 	.word	0x00000003
        /*082c*/ 	.word	0x000000d8
        /*0830*/ 	.short	0x010a
        /*0832*/ 	.byte	0xff
	.zero		1


	//   ....[117]....
        /*0834*/ 	.word	0x00009330
        /*0838*/ 	.word	0x00000000
        /*083c*/ 	.word	0x000000d0
        /*0840*/ 	.short	0x010a
        /*0842*/ 	.byte	0xff
	.zero		1


	//   ....[118]....
        /*0844*/ 	.word	0x00009390
        /*0848*/ 	.word	0x00000000
        /*084c*/ 	.word	0x000000f0
        /*0850*/ 	.short	0x010a
        /*0852*/ 	.byte	0xff
	.zero		1


	//   ....[119]....
        /*0854*/ 	.word	0x000093e0
        /*0858*/ 	.word	0x00000000
        /*085c*/ 	.word	0x000000c0
        /*0860*/ 	.short	0x010a
        /*0862*/ 	.byte	0xff
	.zero		1


	//   ....[120]....
        /*0864*/ 	.word	0x00009430
        /*0868*/ 	.word	0x000000ce
        /*086c*/ 	.word	0x00000100
        /*0870*/ 	.short	0x010a
        /*0872*/ 	.byte	0xff
	.zero		1


	//   ....[121]....
        /*0874*/ 	.word	0x00009480
        /*0878*/ 	.word	0x000000d1
        /*087c*/ 	.word	0x000000c0
        /*0880*/ 	.short	0x010a
        /*0882*/ 	.byte	0xff
	.zero		1


	//----- nvinfo : EIATTR_NUM_MBARRIERS
	.align		4
.L_47:
        /*0884*/ 	.byte	0x03, 0x38
        /*0886*/ 	.short	0x0024


	//----- nvinfo : EIATTR_EXIT_INSTR_OFFSETS
	.align		4
        /*0888*/ 	.byte	0x04, 0x1c
        /*088a*/ 	.short	(.L_49 - .L_48)


	//   ....[0]....
.L_48:
        /*088c*/ 	.word	0x00002ea0


	//   ....[1]....
        /*0890*/ 	.word	0x00003130


	//   ....[2]....
        /*0894*/ 	.word	0x00003190


	//   ....[3]....
        /*0898*/ 	.word	0x00003eb0


	//   ....[4]....
        /*089c*/ 	.word	0x00004cc0


	//   ....[5]....
        /*08a0*/ 	.word	0x00004d00


	//   ....[6]....
        /*08a4*/ 	.word	0x000089b0


	//----- nvinfo : EIATTR_MAX_THREADS
	.align		4
.L_49:
        /*08a8*/ 	.byte	0x04, 0x05
        /*08aa*/ 	.short	(.L_51 - .L_50)
.L_50:
        /*08ac*/ 	.word	0x00000100
        /*08b0*/ 	.word	0x00000001
        /*08b4*/ 	.word	0x00000001


	//----- nvinfo : EIATTR_CRS_STACK_SIZE
	.align		4
.L_51:
        /*08b8*/ 	.byte	0x04, 0x1e
        /*08ba*/ 	.short	(.L_53 - .L_52)
.L_52:
        /*08bc*/ 	.word	0x00000000


	//----- nvinfo : EIATTR_CBANK_PARAM_SIZE
	.align		4
.L_53:
        /*08c0*/ 	.byte	0x03, 0x19
        /*08c2*/ 	.short	0x0800


	//----- nvinfo : EIATTR_PARAM_CBANK
	.align		4
        /*08c4*/ 	.byte	0x04, 0x0a
        /*08c6*/ 	.short	(.L_55 - .L_54)
	.align		4
.L_54:
        /*08c8*/ 	.word	index@(.nv.constant0._ZN7cutlass13device_kernelINS_4conv6kernel13ConvUniversalINS1_16ConvProblemShapeILNS1_8OperatorE0ELi2EEENS1_10collective14CollectiveConvINS1_47MainloopSm100TmaUmmaWarpSpecializedImplicitGemmILS5_0ELi12ELi2ELi1ELi2EN4cute5tupleIJNSA_1CILi1EEESD_SD_EEEEENSB_IJNSC_ILi128EEESG_NSB_IJNSC_ILi64EEEEEEEEENS_12float_e4m3_tESK_NSA_8TiledMMAINSA_8MMA_AtomIJNSA_10MMA_TraitsINSA_19SM100_MMA_F8F6F4_SSEJSK_SK_fSG_SG_NSA_17integral_constantINSA_4UMMA5MajorELSR_0EEESS_NSP_INSQ_7ScaleInELST_0EEESU_EEEEEENSA_6LayoutISE_NSB_IJNSC_ILi0EEESY_SY_EEEEENSB_IJNSA_10UnderscoreES11_S11_EEEEENS7_6detail27Sm100ImplicitGemmTileTraitsINSA_20SM90_TMA_LOAD_IM2COLENSA_14ComposedLayoutINSA_7SwizzleILi2ELi4ELi3EEENSA_18smem_ptr_flag_bitsILi8EEENSX_INSB_IJNSC_ILi8EEESH_EEENSB_IJSH_SD_EEEEEEEvEENS15_INSA_13SM90_TMA_LOADES1G_vEEEENS_8epilogue10collective18CollectiveEpilogueINS1L_23Sm100TmaWarpSpecializedILi2ELi2ELi64ELb0ELb0EEEJSJ_NSB_IJNSX_ISG_SD_EENSX_ISH_SD_EEEEESK_NSB_IJNSB_IJlllEEESD_SY_EEESK_S1U_NS1L_6fusion15FusionCallbacksIS1P_NS1V_17LinearCombinationISK_fSK_fLNS_15FloatRoundStyleE2EEESJ_S1S_JEEENSA_5SM1004TMEM4LOAD26SM100_TMEM_LOAD_32dp32b64xES16_S1G_NSA_39AutoVectorizingCopyWithAssumedAlignmentILi128EEENSA_21SM90_TMA_STORE_IM2COLES1G_S26_S26_EEEvvEEEEvNT_6ParamsE)
        /*08cc*/ 	.short	0x0380
        /*08ce*/ 	.short	0x0800


	//----- nvinfo : EIATTR_SW_WAR
	.align		4
.L_55:
        /*08d0*/ 	.byte	0x04, 0x36
        /*08d2*/ 	.short	(.L_57 - .L_56)
.L_56:
        /*08d4*/ 	.word	0x00000008
.L_57:


//--------------------- .nv.callgraph             --------------------------
	.section	.nv.callgraph,"",@"SHT_CUDA_CALLGRAPH"
	.align	4
	.sectionentsize	8
	.align		4
        /*0000*/ 	.word	0x00000000
	.align		4
        /*0004*/ 	.word	0xffffffff
	.align		4
        /*0008*/ 	.word	index@(_ZN7cutlass13device_kernelINS_4conv6kernel13ConvUniversalINS1_16ConvProblemShapeILNS1_8OperatorE0ELi2EEENS1_10collective14CollectiveConvINS1_47MainloopSm100TmaUmmaWarpSpecializedImplicitGemmILS5_0ELi12ELi2ELi1ELi2EN4cute5tupleIJNSA_1CILi1EEESD_SD_EEEEENSB_IJNSC_ILi128EEESG_NSB_IJNSC_ILi64EEEEEEEEENS_12float_e4m3_tESK_NSA_8TiledMMAINSA_8MMA_AtomIJNSA_10MMA_TraitsINSA_19SM100_MMA_F8F6F4_SSEJSK_SK_fSG_SG_NSA_17integral_constantINSA_4UMMA5MajorELSR_0EEESS_NSP_INSQ_7ScaleInELST_0EEESU_EEEEEENSA_6LayoutISE_NSB_IJNSC_ILi0EEESY_SY_EEEEENSB_IJNSA_10UnderscoreES11_S11_EEEEENS7_6detail27Sm100ImplicitGemmTileTraitsINSA_20SM90_TMA_LOAD_IM2COLENSA_14ComposedLayoutINSA_7SwizzleILi2ELi4ELi3EEENSA_18smem_ptr_flag_bitsILi8EEENSX_INSB_IJNSC_ILi8EEESH_EEENSB_IJSH_SD_EEEEEEEvEENS15_INSA_13SM90_TMA_LOADES1G_vEEEENS_8epilogue10collective18CollectiveEpilogueINS1L_23Sm100TmaWarpSpecializedILi2ELi2ELi64ELb0ELb0EEEJSJ_NSB_IJNSX_ISG_SD_EENSX_ISH_SD_EEEEESK_NSB_IJNSB_IJlllEEESD_SY_EEESK_S1U_NS1L_6fusion15FusionCallbacksIS1P_NS1V_17LinearCombinationISK_fSK_fLNS_15FloatRoundStyleE2EEESJ_S1S_JEEENSA_5SM1004TMEM4LOAD26SM100_TMEM_LOAD_32dp32b64xES16_S1G_NSA_39AutoVectorizingCopyWithAssumedAlignmentILi128EEENSA_21SM90_TMA_STORE_IM2COLES1G_S26_S26_EEEvvEEEEvNT_6ParamsE)
	.align		4
        /*000c*/ 	.word	index@(__assertfail)
	.align		4
        /*0010*/ 	.word	0x00000000
	.align		4
        /*0014*/ 	.word	0xfffffffe
	.align		4
        /*0018*/ 	.word	0x00000000
	.align		4
        /*001c*/ 	.word	0xfffffffd
	.align		4
        /*0020*/ 	.word	0x00000000
	.align		4
        /*0024*/ 	.word	0xfffffffc


//--------------------- .nv.constant4             --------------------------
	.section	.nv.constant4,"a",@progbits
	.align	8
	.align		8
.nv.constant4:
        /*0000*/ 	.dword	__assertfail
	.align		8
        /*0008*/ 	.dword	__unnamed_1
	.align		8
        /*0010*/ 	.dword	__unnamed_2
	.align		8
        /*0018*/ 	.dword	_ZN39_INTERNAL_d39ac470_4_k_cu_fd8c33ca_39064cuda3std3__45__cpo5beginE
	.align		8
        /*0020*/ 	.dword	_ZN39_INTERNAL_d39ac470_4_k_cu_fd8c33ca_39064cuda3std3__45__cpo3endE
	.align		8
        /*0028*/ 	.dword	_ZN39_INTERNAL_d39ac470_4_k_cu_fd8c33ca_39064cuda3std3__45__cpo6cbeginE
	.align		8
        /*0030*/ 	.dword	_ZN39_INTERNAL_d39ac470_4_k_cu_fd8c33ca_39064cuda3std3__45__cpo4cendE
	.align		8
        /*0038*/ 	.dword	_ZN39_INTERNAL_d39ac470_4_k_cu_fd8c33ca_39064cuda3std3__441_GLOBAL__N__d39ac470_4_k_cu_fd8c33ca_39066ignoreE
	.align		8
        /*0040*/ 	.dword	_ZN39_INTERNAL_d39ac470_4_k_cu_fd8c33ca_39064cuda3std3__419piecewise_constructE
	.align		8
        /*0048*/ 	.dword	_ZN39_INTERNAL_d39ac470_4_k_cu_fd8c33ca_39064cuda3std3__48in_placeE
	.align		8
        /*0050*/ 	.dword	_ZN39_INTERNAL_d39ac470_4_k_cu_fd8c33ca_39064cuda3std6ranges3__45__cpo4swapE
	.align		8
        /*0058*/ 	.dword	_ZN39_INTERNAL_d39ac470_4_k_cu_fd8c33ca_39064cuda3std6ranges3__45__cpo9iter_moveE
	.align		8
        /*0060*/ 	.dword	_ZN39_INTERNAL_d39ac470_4_k_cu_fd8c33ca_39064cute7productE
	.align		8
        /*0068*/ 	.dword	_ZN39_INTERNAL_d39ac470_4_k_cu_fd8c33ca_39064cute1_E
	.align		8
        /*0070*/ 	.dword	$str$27
	.align		8
        /*0078*/ 	.dword	$str$28
	.align		8
        /*0080*/ 	.dword	$str$29
	.align		8
        /*0088*/ 	.dword	$str$30


//--------------------- .text._ZN7cutlass13device_kernelINS_4conv6kernel13ConvUniversalINS1_16ConvProblemShapeILNS1_8OperatorE0ELi2EEENS1_10collective14CollectiveConvINS1_47MainloopSm100TmaUmmaWarpSpecializedImplicitGemmILS5_0ELi12ELi2ELi1ELi2EN4cute5tupleIJNSA_1CILi1EEESD_SD_EEEEENSB_IJNSC_ILi128EEESG_NSB_IJNSC_ILi64EEEEEEEEENS_12float_e4m3_tESK_NSA_8TiledMMAINSA_8MMA_AtomIJNSA_10MMA_TraitsINSA_19SM100_MMA_F8F6F4_SSEJSK_SK_fSG_SG_NSA_17integral_constantINSA_4UMMA5MajorELSR_0EEESS_NSP_INSQ_7ScaleInELST_0EEESU_EEEEEENSA_6LayoutISE_NSB_IJNSC_ILi0EEESY_SY_EEEEENSB_IJNSA_10UnderscoreES11_S11_EEEEENS7_6detail27Sm100ImplicitGemmTileTraitsINSA_20SM90_TMA_LOAD_IM2COLENSA_14ComposedLayoutINSA_7SwizzleILi2ELi4ELi3EEENSA_18smem_ptr_flag_bitsILi8EEENSX_INSB_IJNSC_ILi8EEESH_EEENSB_IJSH_SD_EEEEEEEvEENS15_INSA_13SM90_TMA_LOADES1G_vEEEENS_8epilogue10collective18CollectiveEpilogueINS1L_23Sm100TmaWarpSpecializedILi2ELi2ELi64ELb0ELb0EEEJSJ_NSB_IJNSX_ISG_SD_EENSX_ISH_SD_EEEEESK_NSB_IJNSB_IJlllEEESD_SY_EEESK_S1U_NS1L_6fusion15FusionCallbacksIS1P_NS1V_17LinearCombinationISK_fSK_fLNS_15FloatRoundStyleE2EEESJ_S1S_JEEENSA_5SM1004TMEM4LOAD26SM100_TMEM_LOAD_32dp32b64xES16_S1G_NSA_39AutoVectorizingCopyWithAssumedAlignmentILi128EEENSA_21SM90_TMA_STORE_IM2COLES1G_S26_S26_EEEvvEEEEvNT_6ParamsE --------------------------
	.section	.text._ZN7cutlass13device_kernelINS_4conv6kernel13ConvUniversalINS1_16ConvProblemShapeILNS1_8OperatorE0ELi2EEENS1_10collective14CollectiveConvINS1_47MainloopSm100TmaUmmaWarpSpecializedImplicitGemmILS5_0ELi12ELi2ELi1ELi2EN4cute5tupleIJNSA_1CILi1EEESD_SD_EEEEENSB_IJNSC_ILi128EEESG_NSB_IJNSC_ILi64EEEEEEEEENS_12float_e4m3_tESK_NSA_8TiledMMAINSA_8MMA_AtomIJNSA_10MMA_TraitsINSA_19SM100_MMA_F8F6F4_SSEJSK_SK_fSG_SG_NSA_17integral_constantINSA_4UMMA5MajorELSR_0EEESS_NSP_INSQ_7ScaleInELST_0EEESU_EEEEEENSA_6LayoutISE_NSB_IJNSC_ILi0EEESY_SY_EEEEENSB_IJNSA_10UnderscoreES11_S11_EEEEENS7_6detail27Sm100ImplicitGemmTileTraitsINSA_20SM90_TMA_LOAD_IM2COLENSA_14ComposedLayoutINSA_7SwizzleILi2ELi4ELi3EEENSA_18smem_ptr_flag_bitsILi8EEENSX_INSB_IJNSC_ILi8EEESH_EEENSB_IJSH_SD_EEEEEEEvEENS15_INSA_13SM90_TMA_LOADES1G_vEEEENS_8epilogue10collective18CollectiveEpilogueINS1L_23Sm100TmaWarpSpecializedILi2ELi2ELi64ELb0ELb0EEEJSJ_NSB_IJNSX_ISG_SD_EENSX_ISH_SD_EEEEESK_NSB_IJNSB_IJlllEEESD_SY_EEESK_S1U_NS1L_6fusion15FusionCallbacksIS1P_NS1V_17LinearCombinationISK_fSK_fLNS_15FloatRoundStyleE2EEESJ_S1S_JEEENSA_5SM1004TMEM4LOAD26SM100_TMEM_LOAD_32dp32b64xES16_S1G_NSA_39AutoVectorizingCopyWithAssumedAlignmentILi128EEENSA_21SM90_TMA_STORE_IM2COLES1G_S26_S26_EEEvvEEEEvNT_6ParamsE,"ax",@progbits
	.align	128
.text._ZN7cutlass13device_kernelINS_4conv6kernel13ConvUniversalINS1_16ConvProblemShapeILNS1_8OperatorE0ELi2EEENS1_10collective14CollectiveConvINS1_47MainloopSm100TmaUmmaWarpSpecializedImplicitGemmILS5_0ELi12ELi2ELi1ELi2EN4cute5tupleIJNSA_1CILi1EEESD_SD_EEEEENSB_IJNSC_ILi128EEESG_NSB_IJNSC_ILi64EEEEEEEEENS_12float_e4m3_tESK_NSA_8TiledMMAINSA_8MMA_AtomIJNSA_10MMA_TraitsINSA_19SM100_MMA_F8F6F4_SSEJSK_SK_fSG_SG_NSA_17integral_constantINSA_4UMMA5MajorELSR_0EEESS_NSP_INSQ_7ScaleInELST_0EEESU_EEEEEENSA_6LayoutISE_NSB_IJNSC_ILi0EEESY_SY_EEEEENSB_IJNSA_10UnderscoreES11_S11_EEEEENS7_6detail27Sm100ImplicitGemmTileTraitsINSA_20SM90_TMA_LOAD_IM2COLENSA_14ComposedLayoutINSA_7SwizzleILi2ELi4ELi3EEENSA_18smem_ptr_flag_bitsILi8EEENSX_INSB_IJNSC_ILi8EEESH_EEENSB_IJSH_SD_EEEEEEEvEENS15_INSA_13SM90_TMA_LOADES1G_vEEEENS_8epilogue10collective18CollectiveEpilogueINS1L_23Sm100TmaWarpSpecializedILi2ELi2ELi64ELb0ELb0EEEJSJ_NSB_IJNSX_ISG_SD_EENSX_ISH_SD_EEEEESK_NSB_IJNSB_IJlllEEESD_SY_EEESK_S1U_NS1L_6fusion15FusionCallbacksIS1P_NS1V_17LinearCombinationISK_fSK_fLNS_15FloatRoundStyleE2EEESJ_S1S_JEEENSA_5SM1004TMEM4LOAD26SM100_TMEM_LOAD_32dp32b64xES16_S1G_NSA_39AutoVectorizingCopyWithAssumedAlignmentILi128EEENSA_21SM90_TMA_STORE_IM2COLES1G_S26_S26_EEEvvEEEEvNT_6ParamsE:
        .type           _ZN7cutlass13device_kernelINS_4conv6kernel13ConvUniversalINS1_16ConvProblemShapeILNS1_8OperatorE0ELi2EEENS1_10collective14CollectiveConvINS1_47MainloopSm100TmaUmmaWarpSpecializedImplicitGemmILS5_0ELi12ELi2ELi1ELi2EN4cute5tupleIJNSA_1CILi1EEESD_SD_EEEEENSB_IJNSC_ILi128EEESG_NSB_IJNSC_ILi64EEEEEEEEENS_12float_e4m3_tESK_NSA_8TiledMMAINSA_8MMA_AtomIJNSA_10MMA_TraitsINSA_19SM100_MMA_F8F6F4_SSEJSK_SK_fSG_SG_NSA_17integral_constantINSA_4UMMA5MajorELSR_0EEESS_NSP_INSQ_7ScaleInELST_0EEESU_EEEEEENSA_6LayoutISE_NSB_IJNSC_ILi0EEESY_SY_EEEEENSB_IJNSA_10UnderscoreES11_S11_EEEEENS7_6detail27Sm100ImplicitGemmTileTraitsINSA_20SM90_TMA_LOAD_IM2COLENSA_14ComposedLayoutINSA_7SwizzleILi2ELi4ELi3EEENSA_18smem_ptr_flag_bitsILi8EEENSX_INSB_IJNSC_ILi8EEESH_EEENSB_IJSH_SD_EEEEEEEvEENS15_INSA_13SM90_TMA_LOADES1G_vEEEENS_8epilogue10collective18CollectiveEpilogueINS1L_23Sm100TmaWarpSpecializedILi2ELi2ELi64ELb0ELb0EEEJSJ_NSB_IJNSX_ISG_SD_EENSX_ISH_SD_EEEEESK_NSB_IJNSB_IJlllEEESD_SY_EEESK_S1U_NS1L_6fusion15FusionCallbacksIS1P_NS1V_17LinearCombinationISK_fSK_fLNS_15FloatRoundStyleE2EEESJ_S1S_JEEENSA_5SM1004TMEM4LOAD26SM100_TMEM_LOAD_32dp32b64xES16_S1G_NSA_39AutoVectorizingCopyWithAssumedAlignmentILi128EEENSA_21SM90_TMA_STORE_IM2COLES1G_S26_S26_EEEvvEEEEvNT_6ParamsE,@function
        .size           _ZN7cutlass13device_kernelINS_4conv6kernel13ConvUniversalINS1_16ConvProblemShapeILNS1_8OperatorE0ELi2EEENS1_10collective14CollectiveConvINS1_47MainloopSm100TmaUmmaWarpSpecializedImplicitGemmILS5_0ELi12ELi2ELi1ELi2EN4cute5tupleIJNSA_1CILi1EEESD_SD_EEEEENSB_IJNSC_ILi128EEESG_NSB_IJNSC_ILi64EEEEEEEEENS_12float_e4m3_tESK_NSA_8TiledMMAINSA_8MMA_AtomIJNSA_10MMA_TraitsINSA_19SM100_MMA_F8F6F4_SSEJSK_SK_fSG_SG_NSA_17integral_constantINSA_4UMMA5MajorELSR_0EEESS_NSP_INSQ_7ScaleInELST_0EEESU_EEEEEENSA_6LayoutISE_NSB_IJNSC_ILi0EEESY_SY_EEEEENSB_IJNSA_10UnderscoreES11_S11_EEEEENS7_6detail27Sm100ImplicitGemmTileTraitsINSA_20SM90_TMA_LOAD_IM2COLENSA_14ComposedLayoutINSA_7SwizzleILi2ELi4ELi3EEENSA_18smem_ptr_flag_bitsILi8EEENSX_INSB_IJNSC_ILi8EEESH_EEENSB_IJSH_SD_EEEEEEEvEENS15_INSA_13SM90_TMA_LOADES1G_vEEEENS_8epilogue10collective18CollectiveEpilogueINS1L_23Sm100TmaWarpSpecializedILi2ELi2ELi64ELb0ELb0EEEJSJ_NSB_IJNSX_ISG_SD_EENSX_ISH_SD_EEEEESK_NSB_IJNSB_IJlllEEESD_SY_EEESK_S1U_NS1L_6fusion15FusionCallbacksIS1P_NS1V_17LinearCombinationISK_fSK_fLNS_15FloatRoundStyleE2EEESJ_S1S_JEEENSA_5SM1004TMEM4LOAD26SM100_TMEM_LOAD_32dp32b64xES16_S1G_NSA_39AutoVectorizingCopyWithAssumedAlignmentILi128EEENSA_21SM90_TMA_STORE_IM2COLES1G_S26_S26_EEEvvEEEEvNT_6ParamsE,(.L_x_158 - _ZN7cutlass13device_kernelINS_4conv6kernel13ConvUniversalINS1_16ConvProblemShapeILNS1_8OperatorE0ELi2EEENS1_10collective14CollectiveConvINS1_47MainloopSm100TmaUmmaWarpSpecializedImplicitGemmILS5_0ELi12ELi2ELi1ELi2EN4cute5tupleIJNSA_1CILi1EEESD_SD_EEEEENSB_IJNSC_ILi128EEESG_NSB_IJNSC_ILi64EEEEEEEEENS_12float_e4m3_tESK_NSA_8TiledMMAINSA_8MMA_AtomIJNSA_10MMA_TraitsINSA_19SM100_MMA_F8F6F4_SSEJSK_SK_fSG_SG_NSA_17integral_constantINSA_4UMMA5MajorELSR_0EEESS_NSP_INSQ_7ScaleInELST_0EEESU_EEEEEENSA_6LayoutISE_NSB_IJNSC_ILi0EEESY_SY_EEEEENSB_IJNSA_10UnderscoreES11_S11_EEEEENS7_6detail27Sm100ImplicitGemmTileTraitsINSA_20SM90_TMA_LOAD_IM2COLENSA_14ComposedLayoutINSA_7SwizzleILi2ELi4ELi3EEENSA_18smem_ptr_flag_bitsILi8EEENSX_INSB_IJNSC_ILi8EEESH_EEENSB_IJSH_SD_EEEEEEEvEENS15_INSA_13SM90_TMA_LOADES1G_vEEEENS_8epilogue10collective18CollectiveEpilogueINS1L_23Sm100TmaWarpSpecializedILi2ELi2ELi64ELb0ELb0EEEJSJ_NSB_IJNSX_ISG_SD_EENSX_ISH_SD_EEEEESK_NSB_IJNSB_IJlllEEESD_SY_EEESK_S1U_NS1L_6fusion15FusionCallbacksIS1P_NS1V_17LinearCombinationISK_fSK_fLNS_15FloatRoundStyleE2EEESJ_S1S_JEEENSA_5SM1004TMEM4LOAD26SM100_TMEM_LOAD_32dp32b64xES16_S1G_NSA_39AutoVectorizingCopyWithAssumedAlignmentILi128EEENSA_21SM90_TMA_STORE_IM2COLES1G_S26_S26_EEEvvEEEEvNT_6ParamsE)
        .other          _ZN7cutlass13device_kernelINS_4conv6kernel13ConvUniversalINS1_16ConvProblemShapeILNS1_8OperatorE0ELi2EEENS1_10collective14CollectiveConvINS1_47MainloopSm100TmaUmmaWarpSpecializedImplicitGemmILS5_0ELi12ELi2ELi1ELi2EN4cute5tupleIJNSA_1CILi1EEESD_SD_EEEEENSB_IJNSC_ILi128EEESG_NSB_IJNSC_ILi64EEEEEEEEENS_12float_e4m3_tESK_NSA_8TiledMMAINSA_8MMA_AtomIJNSA_10MMA_TraitsINSA_19SM100_MMA_F8F6F4_SSEJSK_SK_fSG_SG_NSA_17integral_constantINSA_4UMMA5MajorELSR_0EEESS_NSP_INSQ_7ScaleInELST_0EEESU_EEEEEENSA_6LayoutISE_NSB_IJNSC_ILi0EEESY_SY_EEEEENSB_IJNSA_10UnderscoreES11_S11_EEEEENS7_6detail27Sm100ImplicitGemmTileTraitsINSA_20SM90_TMA_LOAD_IM2COLENSA_14ComposedLayoutINSA_7SwizzleILi2ELi4ELi3EEENSA_18smem_ptr_flag_bitsILi8EEENSX_INSB_IJNSC_ILi8EEESH_EEENSB_IJSH_SD_EEEEEEEvEENS15_INSA_13SM90_TMA_LOADES1G_vEEEENS_8epilogue10collective18CollectiveEpilogueINS1L_23Sm100TmaWarpSpecializedILi2ELi2ELi64ELb0ELb0EEEJSJ_NSB_IJNSX_ISG_SD_EENSX_ISH_SD_EEEEESK_NSB_IJNSB_IJlllEEESD_SY_EEESK_S1U_NS1L_6fusion15FusionCallbacksIS1P_NS1V_17LinearCombinationISK_fSK_fLNS_15FloatRoundStyleE2EEESJ_S1S_JEEENSA_5SM1004TMEM4LOAD26SM100_TMEM_LOAD_32dp32b64xES16_S1G_NSA_39AutoVectorizingCopyWithAssumedAlignmentILi128EEENSA_21SM90_TMA_STORE_IM2COLES1G_S26_S26_EEEvvEEEEvNT_6ParamsE,@"STO_CUDA_ENTRY STV_DEFAULT"
_ZN7cutlass13device_kernelINS_4conv6kernel13ConvUniversalINS1_16ConvProblemShapeILNS1_8OperatorE0ELi2EEENS1_10collective14CollectiveConvINS1_47MainloopSm100TmaUmmaWarpSpecializedImplicitGemmILS5_0ELi12ELi2ELi1ELi2EN4cute5tupleIJNSA_1CILi1EEESD_SD_EEEEENSB_IJNSC_ILi128EEESG_NSB_IJNSC_ILi64EEEEEEEEENS_12float_e4m3_tESK_NSA_8TiledMMAINSA_8MMA_AtomIJNSA_10MMA_TraitsINSA_19SM100_MMA_F8F6F4_SSEJSK_SK_fSG_SG_NSA_17integral_constantINSA_4UMMA5MajorELSR_0EEESS_NSP_INSQ_7ScaleInELST_0EEESU_EEEEEENSA_6LayoutISE_NSB_IJNSC_ILi0EEESY_SY_EEEEENSB_IJNSA_10UnderscoreES11_S11_EEEEENS7_6detail27Sm100ImplicitGemmTileTraitsINSA_20SM90_TMA_LOAD_IM2COLENSA_14ComposedLayoutINSA_7SwizzleILi2ELi4ELi3EEENSA_18smem_ptr_flag_bitsILi8EEENSX_INSB_IJNSC_ILi8EEESH_EEENSB_IJSH_SD_EEEEEEEvEENS15_INSA_13SM90_TMA_LOADES1G_vEEEENS_8epilogue10collective18CollectiveEpilogueINS1L_23Sm100TmaWarpSpecializedILi2ELi2ELi64ELb0ELb0EEEJSJ_NSB_IJNSX_ISG_SD_EENSX_ISH_SD_EEEEESK_NSB_IJNSB_IJlllEEESD_SY_EEESK_S1U_NS1L_6fusion15FusionCallbacksIS1P_NS1V_17LinearCombinationISK_fSK_fLNS_15FloatRoundStyleE2EEESJ_S1S_JEEENSA_5SM1004TMEM4LOAD26SM100_TMEM_LOAD_32dp32b64xES16_S1G_NSA_39AutoVectorizingCopyWithAssumedAlignmentILi128EEENSA_21SM90_TMA_STORE_IM2COLES1G_S26_S26_EEEvvEEEEvNT_6ParamsE:
[----:B------:R-:W1:Y:S01]  /*0000*/  LDC R1, c[0x0][0x37c] ;  /* 0x0000df00ff017b82 */ /* 0x000e620000000800 */
[----:B------:R-:W2:Y:S01]  /*0010*/  S2R R186, SR_TID.X ;  /* 0x0000000000ba7919 */ /* 0x000ea20000002100 */
[----:B------:R-:W3:Y:S01]  /*0020*/  LDCU.64 UR4, c[0x0][0x890] ;  /* 0x00011200ff0477ac */ /* 0x000ee20008000a00 */
[----:B-1----:R-:W-:Y:S01]  /*0030*/  VIADD R1, R1, 0xfffffff8 ;  /* 0xfffffff801017836 */ /* 0x002fe20000000000 */
[----:B------:R-:W-:Y:S02]  /*0040*/  PRMT R177, RZ, 0x7610, R177 ;  /* 0x00007610ffb17816 */ /* 0x000fe400000000b1 */
[----:B------:R-:W-:Y:S01]  /*0050*/  ELECT P5, URZ, PT ;  /* 0x0000000000ff782f */ /* 0x000fe200038a0000 */
[----:B------:R-:W1:Y:S01]  /*0060*/  LDCU.64 UR48, c[0x0][0x358] ;  /* 0x00006b00ff3077ac */ /* 0x000e620008000a00 */
[----:B---3--:R-:W-:-:S04]  /*0070*/  UISETP.NE.U32.AND UP0, UPT, UR4, URZ, UPT ;  /* 0x000000ff0400728c */ /* 0x008fc8000bf05070 */
[----:B------:R-:W-:Y:S01]  /*0080*/  UISETP.NE.AND.EX UP0, UPT, UR5, URZ, UPT, UP0 ;  /* 0x000000ff0500728c */ /* 0x000fe2000bf05300 */
[----:B--2---:R-:W-:-:S05]  /*0090*/  SHF.R.U32.HI R189, RZ, 0x5, R186 ;  /* 0x00000005ffbd7819 */ /* 0x004fca00000116ba */
[----:B------:R-:W2:Y:S02]  /*00a0*/  SHFL.IDX PT, R0, R189, RZ, 0x1f ;  /* 0x00001fffbd007589 */ /* 0x000ea400000e0000 */
[----:B--2---:R-:W-:Y:S01]  /*00b0*/  R2UR UR8, R0 ;  /* 0x00000000000872ca */ /* 0x004fe200000e0000 */
[----:B-1----:R-:W-:-:S14]  /*00c0*/  BRA.U UP0, `(.L_x_0) ;  /* 0x00000001002c7547 */ /* 0x002fdc000b800000 */
[----:B------:R-:W1:Y:S02]  /*00d0*/  LDCU.64 UR6, c[0x0][0x888] ;  /* 0x00011100ff0677ac */ /* 0x000e640008000a00 */
[----:B-1----:R-:W-:-:S04]  /*00e0*/  UISETP.NE.U32.AND UP0, UPT, UR6, URZ, UPT ;  /* 0x000000ff0600728c */ /* 0x002fc8000bf05070 */
[----:B------:R-:W-:-:S09]  /*00f0*/  UISETP.NE.AND.EX UP0, UPT, UR7, URZ, UPT, UP0 ;  /* 0x000000ff0700728c */ /* 0x000fd2000bf05300 */
[----:B------:R-:W-:Y:S05]  /*0100*/  BRA.U !UP0, `(.L_x_1) ;  /* 0x0000000108107547 */ /* 0x000fea000b800000 */
[----:B------:R-:W1:Y:S02]  /*0110*/  LDC.64 R2, c[0x0][0x888] ;  /* 0x00022200ff027b82 */ /* 0x000e640000000a00 */
[----:B-1----:R1:W5:Y:S01]  /*0120*/  LDG.E R81, desc[UR48][R2.64] ;  /* 0x0000003002517981 */ /* 0x002362000c1e1900 */
[----:B------:R-:W-:Y:S01]  /*0130*/  HFMA2 R177, -RZ, RZ, 0, 5.9604644775390625e-08 ;  /* 0x00000001ffb17431 */ /* 0x000fe200000001ff */
[----:B------:R-:W-:Y:S05]  /*0140*/  BRA `(.L_x_0) ;  /* 0x00000000000c7947 */ /* 0x000fea0003800000 */
.L_x_1:
[----:B------:R-:W1:Y:S01]  /*0150*/  LDCU UR6, c[0x0][0x880] ;  /* 0x00011000ff0677ac */ /* 0x000e620008000800 */
[----:B------:R-:W-:Y:S01]  /*0160*/  HFMA2 R177, -RZ, RZ, 0, 5.9604644775390625e-08 ;  /* 0x00000001ffb17431 */ /* 0x000fe200000001ff */
[----:B-1----:R-:W-:-:S07]  /*0170*/  MOV R81, UR6 ;  /* 0x0000000600517c02 */ /* 0x002fce0008000f00 */
.L_x_0:
[----:B------:R-:W2:Y:S02]  /*0180*/  LDCU.64 UR6, c[0x0][0x8b0] ;  /* 0x00011600ff0677ac */ /* 0x000ea40008000a00 */
[----:B--2---:R-:W-:-:S04]  /*0190*/  UISETP.NE.U32.AND UP0, UPT, UR6, URZ, UPT ;  /* 0x000000ff0600728c */ /* 0x004fc8000bf05070 */
[----:B------:R-:W-:-:S09]  /*01a0*/  UISETP.NE.AND.EX UP0, UPT, UR7, URZ, UPT, UP0 ;  /* 0x000000ff0700728c */ /* 0x000fd2000bf05300 */
[----:B------:R-:W-:Y:S05]  /*01b0*/  BRA.U UP0, `(.L_x_2) ;  /* 0x0000000100247547 */ /* 0x000fea000b800000 */
[----:B------:R-:W2:Y:S02]  /*01c0*/  LDCU.64 UR6, c[0x0][0x8a8] ;  /* 0x00011500ff0677ac */ /* 0x000ea40008000a00 */
[----:B--2---:R-:W-:-:S04]  /*01d0*/  UISETP.NE.U32.AND UP0, UPT, UR6, URZ, UPT ;  /* 0x000000ff0600728c */ /* 0x004fc8000bf05070 */
[----:B------:R-:W-:-:S09]  /*01e0*/  UISETP.NE.AND.EX UP0, UPT, UR7, URZ, UPT, UP0 ;  /* 0x000000ff0700728c */ /* 0x000fd2000bf05300 */
[----:B------:R-:W-:Y:S05]  /*01f0*/  BRA.U !UP0, `(.L_x_3) ;  /* 0x00000001080c7547 */ /* 0x000fea000b800000 */
[----:B-1----:R-:W1:Y:S02]  /*0200*/  LDC.64 R2, c[0x0][0x8a8] ;  /* 0x00022a00ff027b82 */ /* 0x002e640000000a00 */
[----:B-1----:R2:W5:Y:S01]  /*0210*/  LDG.E R79, desc[UR48][R2.64] ;  /* 0x00000030024f7981 */ /* 0x002562000c1e1900 */
[----:B------:R-:W-:Y:S05]  /*0220*/  BRA `(.L_x_2) ;  /* 0x0000000000087947 */ /* 0x000fea0003800000 */
.L_x_3:
[----:B------:R-:W2:Y:S02]  /*0230*/  LDCU UR6, c[0x0][0x8a0] ;  /* 0x00011400ff0677ac */ /* 0x000ea40008000800 */
[----:B--2---:R-:W-:Y:S02]  /*0240*/  MOV R79, UR6 ;  /* 0x00000006004f7c02 */ /* 0x004fe40008000f00 */
.L_x_2:
[----:B------:R-:W-:Y:S01]  /*0250*/  IMAD.U32 R0, RZ, RZ, UR8 ;  /* 0x00000008ff007e24 */ /* 0x000fe2000f8e00ff */
[----:B------:R-:W-:Y:S04]  /*0260*/  BSSY.RECONVERGENT B0, `(.L_x_4) ;  /* 0x000000c000007945 */ /* 0x000fe80003800200 */
[C---:B------:R-:W-:Y:S02]  /*0270*/  ISETP.NE.OR P1, PT, R0.reuse, 0x1, !P5 ;  /* 0x000000010000780c */ /* 0x040fe40006f25670 */
[----:B------:R-:W-:-:S11]  /*0280*/  ISETP.NE.OR P0, PT, R0, 0x3, !P5 ;  /* 0x000000030000780c */ /* 0x000fd60006f05670 */
[----:B------:R-:W-:Y:S05]  /*0290*/  @P1 BRA `(.L_x_5) ;  /* 0x0000000000201947 */ /* 0x000fea0003800000 */
[----:B------:R-:W3:Y:S02]  /*02a0*/  LDCU.64 UR6, c[0x0][0x348] ;  /* 0x00006900ff0677ac */ /* 0x000ee40008000a00 */
[----:B---3--:R-:W-:Y:S02]  /*02b0*/  UIADD3 UR10, UP1, UPT, UR6, 0x80, URZ ;  /* 0x00000080060a7890 */ /* 0x008fe4000ff3e0ff */
[----:B------:R-:W-:Y:S02]  /*02c0*/  UIADD3 UR6, UP0, UPT, UR6, 0x180, URZ ;  /* 0x0000018006067890 */ /* 0x000fe4000ff1e0ff */
[----:B------:R-:W-:Y:S02]  /*02d0*/  UIADD3.X UR11, UPT, UPT, URZ, UR7, URZ, UP1, !UPT ;  /* 0x00000007ff0b7290 */ /* 0x000fe40008ffe4ff */
[----:B------:R-:W-:-:S07]  /*02e0*/  UIADD3.X UR7, UPT, UPT, URZ, UR7, URZ, UP0, !UPT ;  /* 0x00000007ff077290 */ /* 0x000fce00087fe4ff */
[----:B------:R3:W-:Y:S02]  /*02f0*/  UTMACCTL.PF [UR10] ;  /* 0x000000000a0079b9 */ /* 0x0007e40008040000 */
[----:B------:R3:W-:Y:S02]  /*0300*/  UTMACCTL.PF [UR6] ;  /* 0x00000000060079b9 */ /* 0x0007e40008040000 */
[----:B---3--:R-:W-:Y:S01]  /*0310*/  NOP ;  /* 0x0000000000007918 */ /* 0x008fe20000000000 */
.L_x_5:
[----:B------:R-:W-:Y:S05]  /*0320*/  BSYNC.RECONVERGENT B0 ;  /* 0x0000000000007941 */ /* 0x000fea0003800200 */
.L_x_4:
[----:B------:R-:W-:Y:S04]  /*0330*/  BSSY.RECONVERGENT B0, `(.L_x_6) ;  /* 0x000000a000007945 */ /* 0x000fe80003800200 */
        /* <DEDUP_REMOVED lines=9> */
.L_x_7:
[----:B------:R-:W-:Y:S05]  /*03d0*/  BSYNC.RECONVERGENT B0 ;  /* 0x0000000000007941 */ /* 0x000fea0003800200 */
.L_x_6:
[----:B------:R-:W3:Y:S01]  /*03e0*/  LDCU.64 UR6, c[0x0][0x888] ;  /* 0x00011100ff0677ac */ /* 0x000ee20008000a00 */
[----:B------:R-:W-:Y:S02]  /*03f0*/  UISETP.EQ.U32.AND UP1, UPT, UR4, URZ, UPT ;  /* 0x000000ff0400728c */ /* 0x000fe4000bf22070 */
[----:B------:R-:W-:Y:S02]  /*0400*/  UPLOP3.LUT UP2, UPT, UPT, UPT, UPT, 0x80, 0x8 ;  /* 0x000000000008789c */ /* 0x000fe40003f4f070 */
[----:B---3--:R-:W-:-:S04]  /*0410*/  UISETP.NE.U32.AND UP0, UPT, UR6, URZ, UPT ;  /* 0x000000ff0600728c */ /* 0x008fc8000bf05070 */
[----:B------:R-:W-:-:S04]  /*0420*/  UISETP.NE.AND.EX UP0, UPT, UR7, URZ, UPT, UP0 ;  /* 0x000000ff0700728c */ /* 0x000fc8000bf05300 */
[----:B------:R-:W-:-:S04]  /*0430*/  UISETP.EQ.OR.EX UP3, UPT, UR5, URZ, !UP0, UP1 ;  /* 0x000000ff0500728c */ /* 0x000fc8000c762710 */
[----:B------:R-:W-:-:S05]  /*0440*/  UP2UR UR53, UPR, URZ, 0x8 ;  /* 0x00000008ff357883 */ /* 0x000fca0008000000 */
[----:B------:R-:W-:Y:S07]  /*0450*/  BRA.U !UP3, `(.L_x_8) ;  /* 0x000000010b207547 */ /* 0x000fee000b800000 */
[----:B------:R-:W-:Y:S01]  /*0460*/  UISETP.NE.U32.AND UP2, UPT, UR4, URZ, UPT ;  /* 0x000000ff0400728c */ /* 0x000fe2000bf45070 */
[----:B-----5:R-:W-:Y:S01]  /*0470*/  FSETP.NEU.AND P0, PT, R81, RZ, PT ;  /* 0x000000ff5100720b */ /* 0x020fe20003f0d000 */
[----:B------:R-:W-:Y:S02]  /*0480*/  USEL UR4, URZ, 0xffffffff, UP0 ;  /* 0xffffffffff047887 */ /* 0x000fe40008000000 */
[----:B------:R-:W-:-:S10]  /*0490*/  UISETP.NE.AND.EX UP2, UPT, UR5, URZ, UPT, UP2 ;  /* 0x000000ff0500728c */ /* 0x000fd4000bf45320 */
[----:B------:R-:W-:Y:S01]  /*04a0*/  VOTEU.ANY UP1, P0 ;  /* 0x0000000000ff7886 */ /* 0x000fe20000020100 */
[----:B------:R-:W-:-:S04]  /*04b0*/  @!UP2 USEL UR4, URZ, 0xffffffff, UP1 ;  /* 0xffffffffff04a887 */ /* 0x000fc80008800000 */
[----:B------:R-:W-:-:S04]  /*04c0*/  ULOP3.LUT UR4, UR4, 0x1, URZ, 0xc0, !UPT ;  /* 0x0000000104047892 */ /* 0x000fc8000f8ec0ff */
[----:B------:R-:W-:-:S11]  /*04d0*/  UISETP.NE.U32.AND UP2, UPT, UR4, 0x1, UPT ;  /* 0x000000010400788c */ /* 0x000fd6000bf45070 */
.L_x_8:
[----:B-12---:R-:W1:Y:S01]  /*04e0*/  SHFL.IDX PT, R2, R189, RZ, 0x1f ;  /* 0x00001fffbd027589 */ /* 0x006e6200000e0000 */
[----:B------:R-:W-:-:S04]  /*04f0*/  UISETP.NE.AND UP1, UPT, UR8, 0x2, UPT ;  /* 0x000000020800788c */ /* 0x000fc8000bf25270 */
[----:B------:R-:W-:Y:S01]  /*0500*/  USEL UR6, URZ, 0x1, UP1 ;  /* 0x00000001ff067887 */ /* 0x000fe20008800000 */
[----:B-1----:R-:W-:-:S13]  /*0510*/  ISETP.NE.AND P0, PT, R2, RZ, PT ;  /* 0x000000ff0200720c */ /* 0x002fda0003f05270 */
[----:B------:R-:W-:Y:S05]  /*0520*/  @P0 BRA `(.L_x_9) ;  /* 0x0000000000940947 */ /* 0x000fea0003800000 */
[----:B------:R-:W-:Y:S01]  /*0530*/  ELECT P0, URZ, PT ;  /* 0x0000000000ff782f */ /* 0x000fe20003800000 */
[----:B------:R-:W-:-:S12]  /*0540*/  BSSY.RECONVERGENT B0, `(.L_x_9) ;  /* 0x0000023000007945 */ /* 0x000fd80003800200 */
[----:B------:R-:W-:Y:S05]  /*0550*/  @!P0 BRA `(.L_x_10) ;  /* 0x0000000000848947 */ /* 0x000fea0003800000 */
[----:B------:R-:W1:Y:S01]  /*0560*/  S2UR UR5, SR_CgaCtaId ;  /* 0x00000000000579c3 */ /* 0x000e620000008800 */
[----:B------:R-:W-:Y:S01]  /*0570*/  UMOV UR7, 0x400 ;  /* 0x0000040000077882 */ /* 0x000fe20000000000 */
[----:B------:R-:W-:Y:S02]  /*0580*/  UMOV UR4, 0x1 ;  /* 0x0000000100047882 */ /* 0x000fe40000000000 */
[----:B------:R-:W-:-:S04]  /*0590*/  UIADD3 UR10, UPT, UPT, -UR4, 0x100000, URZ ;  /* 0x00100000040a7890 */ /* 0x000fc8000fffe1ff */
[----:B------:R-:W-:Y:S02]  /*05a0*/  USHF.L.U32 UR11, UR10, 0xb, URZ ;  /* 0x0000000b0a0b7899 */ /* 0x000fe400080006ff */
[----:B------:R-:W-:Y:S02]  /*05b0*/  USHF.L.U32 UR10, UR10, 0x1, URZ ;  /* 0x000000010a0a7899 */ /* 0x000fe400080006ff */
[----:B-1----:R-:W-:Y:S01]  /*05c0*/  ULEA UR5, UR5, UR7, 0x18 ;  /* 0x0000000705057291 */ /* 0x002fe2000f8ec0ff */
[----:B------:R-:W1:Y:S11]  /*05d0*/  FENCE.VIEW.ASYNC.S ;  /* 0x00000000000073c6 */ /* 0x000e760000000000 */
[----:B-1----:R1:W2:Y:S01]  /*05e0*/  SYNCS.EXCH.64 URZ, [UR5], UR10 ;  /* 0x0000000a05ff75b2 */ /* 0x0022a20008000100 */
[----:B------:R1:W3:Y:S01]  /*05f0*/  SYNCS.EXCH.64 URZ, [UR5+0x60], UR10 ;  /* 0x0000600a05ff75b2 */ /* 0x0002e20008000100 */
[----:B------:R1:W4:Y:S01]  /*0600*/  SYNCS.EXCH.64 URZ, [UR5+0x8], UR10 ;  /* 0x0000080a05ff75b2 */ /* 0x0003220008000100 */
[----:B------:R1:W1:Y:S01]  /*0610*/  SYNCS.EXCH.64 URZ, [UR5+0x68], UR10 ;  /* 0x0000680a05ff75b2 */ /* 0x0002620008000100 */
        /* <DEDUP_REMOVED lines=20> */
[----:B--2---:R-:W-:Y:S01]  /*0760*/  NOP ;  /* 0x0000000000007918 */ /* 0x004fe20000000000 */
.L_x_10:
[----:B-1----:R-:W-:Y:S05]  /*0770*/  BSYNC.RECONVERGENT B0 ;  /* 0x0000000000007941 */ /* 0x002fea0003800200 */
.L_x_9:
[----:B------:R-:W1:Y:S01]  /*0780*/  SHFL.IDX PT, R2, R189, RZ, 0x1f ;  /* 0x00001fffbd027589 */ /* 0x000e6200000e0000 */
[----:B------:R-:W-:Y:S01]  /*0790*/  NOP ;  /* 0x0000000000007918 */ /* 0x000fe20000000000 */
[----:B-1----:R-:W-:-:S13]  /*07a0*/  ISETP.NE.AND P0, PT, R2, 0x1, PT ;  /* 0x000000010200780c */ /* 0x002fda0003f05270 */
[----:B------:R-:W-:Y:S05]  /*07b0*/  @P0 BRA `(.L_x_11) ;  /* 0x0000000000480947 */ /* 0x000fea0003800000 */
[----:B------:R-:W1:Y:S01]  /*07c0*/  S2UR UR7, SR_CgaCtaId ;  /* 0x00000000000779c3 */ /* 0x000e620000008800 */
[----:B------:R-:W-:Y:S01]  /*07d0*/  UMOV UR9, 0x400 ;  /* 0x0000040000097882 */ /* 0x000fe20000000000 */
[----:B------:R-:W-:Y:S01]  /*07e0*/  UMOV UR5, 0x20 ;  /* 0x0000002000057882 */ /* 0x000fe20000000000 */
[----:B------:R-:W-:Y:S01]  /*07f0*/  UMOV UR4, 0x80 ;  /* 0x0000008000047882 */ /* 0x000fe20000000000 */
[----:B------:R-:W-:-:S04]  /*0800*/  UIADD3 UR10, UPT, UPT, -UR5, 0x100000, URZ ;  /* 0x00100000050a7890 */ /* 0x000fc8000fffe1ff */
[----:B------:R-:W-:Y:S02]  /*0810*/  USHF.L.U32 UR11, UR10, 0xb, URZ ;  /* 0x0000000b0a0b7899 */ /* 0x000fe400080006ff */
[----:B------:R-:W-:Y:S02]  /*0820*/  USHF.L.U32 UR10, UR10, 0x1, URZ ;  /* 0x000000010a0a7899 */ /* 0x000fe400080006ff */
[----:B------:R-:W-:-:S04]  /*0830*/  UIADD3 UR4, UPT, UPT, -UR4, 0x100000, URZ ;  /* 0x0010000004047890 */ /* 0x000fc8000fffe1ff */
[----:B------:R-:W-:Y:S02]  /*0840*/  USHF.L.U32 UR5, UR4, 0xb, URZ ;  /* 0x0000000b04057899 */ /* 0x000fe400080006ff */
[----:B------:R-:W-:Y:S01]  /*0850*/  USHF.L.U32 UR4, UR4, 0x1, URZ ;  /* 0x0000000104047899 */ /* 0x000fe200080006ff */
[----:B------:R-:W-:Y:S01]  /*0860*/  ELECT P0, URZ, PT ;  /* 0x0000000000ff782f */ /* 0x000fe20003800000 */
[----:B-1----:R-:W-:Y:S01]  /*0870*/  ULEA UR7, UR7, UR9, 0x18 ;  /* 0x0000000907077291 */ /* 0x002fe2000f8ec0ff */
[----:B------:R-:W1:Y:S11]  /*0880*/  FENCE.VIEW.ASYNC.S ;  /* 0x00000000000073c6 */ /* 0x000e760000000000 */
[----:B-1----:R1:W2:Y:S01]  /*0890*/  SYNCS.EXCH.64 URZ, [UR7+0xc0], UR10 ;  /* 0x0000c00a07ff75b2 */ /* 0x0022a20008000100 */
[----:B------:R1:W1:Y:S01]  /*08a0*/  SYNCS.EXCH.64 URZ, [UR7+0xd0], UR4 ;  /* 0x0000d00407ff75b2 */ /* 0x0002620008000100 */
[----:B------:R1:W1:Y:S01]  /*08b0*/  SYNCS.EXCH.64 URZ, [UR7+0xc8], UR10 ;  /* 0x0000c80a07ff75b2 */ /* 0x0002620008000100 */
[----:B------:R1:W1:Y:S01]  /*08c0*/  SYNCS.EXCH.64 URZ, [UR7+0xd8], UR4 ;  /* 0x0000d80407ff75b2 */ /* 0x0002620008000100 */
[----:B------:R-:W-:Y:S01]  /*08d0*/  NOP ;  /* 0x0000000000007918 */ /* 0x000fe20000000000 */
.L_x_11:
[----:B------:R-:W3:Y:S01]  /*08e0*/  SHFL.IDX PT, R2, R189, RZ, 0x1f ;  /* 0x00001fffbd027589 */ /* 0x000ee200000e0000 */
[----:B------:R-:W-:Y:S01]  /*08f0*/  NOP ;  /* 0x0000000000007918 */ /* 0x000fe20000000000 */
[----:B---3--:R-:W-:-:S13]  /*0900*/  ISETP.NE.AND P0, PT, R2, 0x3, PT ;  /* 0x000000030200780c */ /* 0x008fda0003f05270 */
[----:B------:R-:W-:Y:S05]  /*0910*/  @P0 BRA `(.L_x_12) ;  /* 0x0000000000300947 */ /* 0x000fea0003800000 */
[----:B-1----:R-:W1:Y:S01]  /*0920*/  S2UR UR5, SR_CgaCtaId ;  /* 0x00000000000579c3 */ /* 0x002e620000008800 */
[----:B------:R-:W-:Y:S01]  /*0930*/  UMOV UR7, 0x400 ;  /* 0x0000040000077882 */ /* 0x000fe20000000000 */
[----:B------:R-:W-:Y:S01]  /*0940*/  UMOV UR4, 0x20 ;  /* 0x0000002000047882 */ /* 0x000fe20000000000 */
[----:B------:R-:W-:Y:S01]  /*0950*/  ELECT P0, URZ, PT ;  /* 0x0000000000ff782f */ /* 0x000fe20003800000 */
[----:B------:R-:W-:-:S04]  /*0960*/  UIADD3 UR10, UPT, UPT, -UR4, 0x100000, URZ ;  /* 0x00100000040a7890 */ /* 0x000fc8000fffe1ff */
[----:B------:R-:W-:Y:S02]  /*0970*/  USHF.L.U32 UR11, UR10, 0xb, URZ ;  /* 0x0000000b0a0b7899 */ /* 0x000fe400080006ff */
[----:B------:R-:W-:Y:S02]  /*0980*/  USHF.L.U32 UR10, UR10, 0x1, URZ ;  /* 0x000000010a0a7899 */ /* 0x000fe400080006ff */
[----:B-1----:R-:W-:Y:S01]  /*0990*/  ULEA UR5, UR5, UR7, 0x18 ;  /* 0x0000000705057291 */ /* 0x002fe2000f8ec0ff */
[----:B------:R-:W1:Y:S11]  /*09a0*/  FENCE.VIEW.ASYNC.S ;  /* 0x00000000000073c6 */ /* 0x000e760000000000 */
[----:B-1----:R3:W1:Y:S01]  /*09b0*/  SYNCS.EXCH.64 URZ, [UR5+0xe0], UR10 ;  /* 0x0000e00a05ff75b2 */ /* 0x0026620008000100 */
[----:B------:R3:W1:Y:S02]  /*09c0*/  SYNCS.EXCH.64 URZ, [UR5+0xe8], UR10 ;  /* 0x0000e80a05ff75b2 */ /* 0x0006640008000100 */
[----:B---3--:R-:W-:Y:S01]  /*09d0*/  NOP ;  /* 0x0000000000007918 */ /* 0x008fe20000000000 */
.L_x_12:
[----:B------:R-:W3:Y:S01]  /*09e0*/  SHFL.IDX PT, R2, R189, RZ, 0x1f ;  /* 0x00001fffbd027589 */ /* 0x000ee200000e0000 */
[----:B------:R-:W-:Y:S01]  /*09f0*/  NOP ;  /* 0x0000000000007918 */ /* 0x000fe20000000000 */
[----:B---3--:R-:W-:-:S13]  /*0a00*/  ISETP.NE.AND P0, PT, R2, 0x4, PT ;  /* 0x000000040200780c */ /* 0x008fda0003f05270 */
[----:B------:R-:W-:Y:S05]  /*0a10*/  @P0 BRA `(.L_x_13) ;  /* 0x0000000000440947 */ /* 0x000fea0003800000 */
[----:B-1----:R-:W1:Y:S01]  /*0a20*/  S2UR UR5, SR_CgaCtaId ;  /* 0x00000000000579c3 */ /* 0x002e620000008800 */
[----:B------:R-:W-:Y:S01]  /*0a30*/  UMOV UR9, 0x100 ;  /* 0x0000010000097882 */ /* 0x000fe20000000000 */
[----:B------:R-:W-:Y:S01]  /*0a40*/  UMOV UR7, 0x400 ;  /* 0x0000040000077882 */ /* 0x000fe20000000000 */
[----:B------:R-:W-:Y:S01]  /*0a50*/  USEL UR9, UR9, 0xe0, UP2 ;  /* 0x000000e009097887 */ /* 0x000fe20009000000 */
[----:B------:R-:W-:Y:S01]  /*0a60*/  UMOV UR4, 0x1 ;  /* 0x0000000100047882 */ /* 0x000fe20000000000 */
[----:B------:R-:W-:Y:S01]  /*0a70*/  ELECT P0, URZ, PT ;  /* 0x0000000000ff782f */ /* 0x000fe20003800000 */
[----:B------:R-:W-:-:S04]  /*0a80*/  UIADD3 UR10, UPT, UPT, -UR4, 0x100000, URZ ;  /* 0x00100000040a7890 */ /* 0x000fc8000fffe1ff */
[----:B------:R-:W-:Y:S02]  /*0a90*/  USHF.L.U32 UR11, UR10, 0xb, URZ ;  /* 0x0000000b0a0b7899 */ /* 0x000fe400080006ff */
[----:B------:R-:W-:Y:S02]  /*0aa0*/  USHF.L.U32 UR10, UR10, 0x1, URZ ;  /* 0x000000010a0a7899 */ /* 0x000fe400080006ff */
        /* <DEDUP_REMOVED lines=8> */
.L_x_13:
[----:B------:R-:W3:Y:S01]  /*0b30*/  SHFL.IDX PT, R2, R189, RZ, 0x1f ;  /* 0x00001fffbd027589 */ /* 0x000ee200000e0000 */
[----:B------:R-:W-:Y:S01]  /*0b40*/  NOP ;  /* 0x0000000000007918 */ /* 0x000fe20000000000 */
[----:B---3--:R-:W-:-:S13]  /*0b50*/  ISETP.NE.AND P0, PT, R2, 0x5, PT ;  /* 0x000000050200780c */ /* 0x008fda0003f05270 */
[----:B------:R-:W-:Y:S05]  /*0b60*/  @P0 BRA `(.L_x_14) ;  /* 0x0000000000480947 */ /* 0x000fea0003800000 */
[----:B-1----:R-:W1:Y:S01]  /*0b70*/  S2UR UR7, SR_CgaCtaId ;  /* 0x00000000000779c3 */ /* 0x002e620000008800 */
        /* <DEDUP_REMOVED lines=12> */
[----:B-1----:R3:W1:Y:S01]  /*0c40*/  SYNCS.EXCH.64 URZ, [UR7+0x100], UR10 ;  /* 0x0001000a07ff75b2 */ /* 0x0026620008000100 */
[----:B------:R3:W1:Y:S01]  /*0c50*/  SYNCS.EXCH.64 URZ, [UR7+0x110], UR4 ;  /* 0x0001100407ff75b2 */ /* 0x0006620008000100 */
[----:B------:R3:W1:Y:S01]  /*0c60*/  SYNCS.EXCH.64 URZ, [UR7+0x108], UR10 ;  /* 0x0001080a07ff75b2 */ /* 0x0006620008000100 */
[----:B------:R3:W1:Y:S02]  /*0c70*/  SYNCS.EXCH.64 URZ, [UR7+0x118], UR4 ;  /* 0x0001180407ff75b2 */ /* 0x0006640008000100 */
[----:B---3--:R-:W-:Y:S01]  /*0c80*/  NOP ;  /* 0x0000000000007918 */ /* 0x008fe20000000000 */
.L_x_14:
[----:B-1----:R-:W1:Y:S01]  /*0c90*/  S2UR UR5, SR_CTAID.X ;  /* 0x00000000000579c3 */ /* 0x002e620000002500 */
[----:B------:R-:W-:-:S05]  /*0ca0*/  CS2R.32 R176, SR_CgaSize ;  /* 0x0000000000b07805 */ /* 0x000fca0000008a00 */
[----:B------:R-:W-:-:S05]  /*0cb0*/  IMAD R176, R176, -0xa0, RZ ;  /* 0xffffff60b0b07824 */ /* 0x000fca00078e02ff */
[----:B------:R-:W-:-:S14]  /*0cc0*/  R2UR UR9, R176 ;  /* 0x00000000b00972ca */ /* 0x000fdc00000e0000 */
[----:B------:R-:W3:Y:S01]  /*0cd0*/  LDCU UR9, c[0x0][UR9+0x2b0] ;  /* 0x00005600090977ac */ /* 0x000ee20008000800 */
[----:B------:R-:W-:Y:S01]  /*0ce0*/  NOP ;  /* 0x0000000000007918 */ /* 0x000fe20000000000 */
[----:B------:R-:W-:-:S05]  /*0cf0*/  CS2R.32 R176, SR_CgaSize ;  /* 0x0000000000b07805 */ /* 0x000fca0000008a00 */
[----:B------:R-:W-:-:S05]  /*0d00*/  IMAD R176, R176, -0xa0, RZ ;  /* 0xffffff60b0b07824 */ /* 0x000fca00078e02ff */
[----:B------:R-:W-:-:S14]  /*0d10*/  R2UR UR7, R176 ;  /* 0x00000000b00772ca */ /* 0x000fdc00000e0000 */
[----:B------:R-:W2:Y:S01]  /*0d20*/  LDCU UR7, c[0x0][UR7+0x2b4] ;  /* 0x00005680070777ac */ /* 0x000ea20008000800 */
[----:B------:R-:W4:Y:S08]  /*0d30*/  S2UR UR4, SR_CTAID.Y ;  /* 0x00000000000479c3 */ /* 0x000f300000002600 */
[----:B------:R-:W2:Y:S01]  /*0d40*/  LDC R9, c[0x0][0xb24] ;  /* 0x0002c900ff097b82 */ /* 0x000ea20000000800 */
[----:B-1----:R-:W-:-:S02]  /*0d50*/  I2FP.F32.U32 R5, UR5 ;  /* 0x0000000500057c45 */ /* 0x002fc40008201000 */
[----:B------:R-:W-:-:S05]  /*0d60*/  CS2R.32 R3, SR_CgaSize ;  /* 0x0000000000037805 */ /* 0x000fca0000008a00 */
[----:B------:R-:W-:-:S06]  /*0d70*/  IMAD R3, R3, -0xa0, RZ ;  /* 0xffffff6003037824 */ /* 0x000fcc00078e02ff */
[----:B------:R-:W1:Y:S01]  /*0d80*/  LDC R3, c[0x0][R3+0x2a0] ;  /* 0x0000a80003037b82 */ /* 0x000e620000000800 */
[----:B------:R-:W-:Y:S01]  /*0d90*/  MOV R19, UR5 ;  /* 0x0000000500137c02 */ /* 0x000fe20008000f00 */
[----:B---3--:R-:W-:Y:S01]  /*0da0*/  FMUL R5, R5, UR9 ;  /* 0x0000000905057c20 */ /* 0x008fe20008400000 */
[----:B----4-:R-:W-:Y:S02]  /*0db0*/  I2FP.F32.U32 R4, UR4 ;  /* 0x0000000400047c45 */ /* 0x010fe40008201000 */
[----:B------:R-:W-:-:S05]  /*0dc0*/  CS2R.32 R2, SR_CgaSize ;  /* 0x0000000000027805 */ /* 0x000fca0000008a00 */
[----:B------:R-:W-:-:S06]  /*0dd0*/  IMAD R2, R2, -0xa0, RZ ;  /* 0xffffff6002027824 */ /* 0x000fcc00078e02ff */
[----:B------:R-:W3:Y:S01]  /*0de0*/  LDC R2, c[0x0][R2+0x2a4] ;  /* 0x0000a90002027b82 */ /* 0x000ee20000000800 */
[----:B------:R-:W4:Y:S01]  /*0df0*/  F2I.U32.TRUNC.NTZ R176, R5 ;  /* 0x0000000500b07305 */ /* 0x000f22000020f000 */
[----:B------:R-:W-:Y:S01]  /*0e00*/  MOV R16, UR4 ;  /* 0x0000000400107c02 */ /* 0x000fe20008000f00 */
[----:B--2---:R-:W-:-:S05]  /*0e10*/  FMUL R4, R4, UR7 ;  /* 0x0000000704047c20 */ /* 0x004fca0008400000 */
[----:B------:R-:W-:Y:S01]  /*0e20*/  BAR.SYNC.DEFER_BLOCKING 0x0 ;  /* 0x0000000000007b1d */ /* 0x000fe20000010000 */
[----:B------:R-:W-:-:S05]  /*0e30*/  ISETP.GE.AND P0, PT, R9, 0x1, PT ;  /* 0x000000010900780c */ /* 0x000fca0003f06270 */
[----:B------:R-:W2:Y:S02]  /*0e40*/  F2I.U32.TRUNC.NTZ R145, R4 ;  /* 0x0000000400917305 */ /* 0x000ea4000020f000 */
[----:B------:R-:W3:Y:S01]  /*0e50*/  S2UR UR56, SR_CTAID.Z ;  /* 0x00000000003879c3 */ /* 0x000ee20000002700 */
[----:B----4-:R-:W-:-:S05]  /*0e60*/  IADD3 R176, PT, PT, -R176, RZ, RZ ;  /* 0x000000ffb0b07210 */ /* 0x010fca0007ffe1ff */
[----:B-1----:R-:W-:Y:S01]  /*0e70*/  IMAD R176, R3, R176, UR5 ;  /* 0x0000000503b07e24 */ /* 0x002fe2000f8e02b0 */
[----:B--2---:R-:W-:-:S05]  /*0e80*/  IADD3 R145, PT, PT, -R145, RZ, RZ ;  /* 0x000000ff91917210 */ /* 0x004fca0007ffe1ff */
[----:B---3--:R-:W-:Y:S01]  /*0e90*/  IMAD R145, R2, R145, UR4 ;  /* 0x0000000402917e24 */ /* 0x008fe2000f8e0291 */
[----:B------:R-:W-:Y:S06]  /*0ea0*/  @!P0 BRA `(.L_x_15) ;  /* 0x0000000000b88947 */ /* 0x000fec0003800000 */
[----:B------:R-:W1:Y:S01]  /*0eb0*/  LDC.64 R4, c[0x0][0xb18] ;  /* 0x0002c600ff047b82 */ /* 0x000e620000000a00 */
[----:B------:R-:W-:-:S07]  /*0ec0*/  ISETP.NE.AND P0, PT, R9, 0x1, PT ;  /* 0x000000010900780c */ /* 0x000fce0003f05270 */
[----:B------:R-:W2:Y:S08]  /*0ed0*/  LDC R10, c[0x0][0xb0c] ;  /* 0x0002c300ff0a7b82 */ /* 0x000eb00000000800 */
[----:B------:R-:W3:Y:S08]  /*0ee0*/  LDC R11, c[0x0][0x370] ;  /* 0x0000dc00ff0b7b82 */ /* 0x000ef00000000800 */
[----:B------:R-:W4:Y:S01]  /*0ef0*/  LDC R12, c[0x0][0x374] ;  /* 0x0000dd00ff0c7b82 */ /* 0x000f220000000800 */
[----:B-1----:R-:W-:-:S07]  /*0f00*/  ISETP.NE.AND P1, PT, R4, 0x1, PT ;  /* 0x000000010400780c */ /* 0x002fce0003f25270 */
[----:B------:R-:W3:Y:S01]  /*0f10*/  LDC.64 R6, c[0x0][0xb10] ;  /* 0x0002c400ff067b82 */ /* 0x000ee20000000a00 */
[----:B--2---:R-:W-:-:S07]  /*0f20*/  ISETP.NE.AND P2, PT, R10, 0x1, PT ;  /* 0x000000010a00780c */ /* 0x004fce0003f45270 */
[----:B------:R-:W1:Y:S08]  /*0f30*/  LDC R8, c[0x0][0xb20] ;  /* 0x0002c800ff087b82 */ /* 0x000e700000000800 */
[----:B------:R-:W2:Y:S01]  /*0f40*/  LDC.64 R2, c[0x0][0xb28] ;  /* 0x0002ca00ff027b82 */ /* 0x000ea20000000a00 */
[----:B----4-:R-:W-:-:S04]  /*0f50*/  IMAD.HI.U32 R13, R12, R5, RZ ;  /* 0x000000050c0d7227 */ /* 0x010fc800078e00ff */
[----:B------:R-:W-:-:S04]  /*0f60*/  IMAD.HI.U32 R5, R16, R5, RZ ;  /* 0x0000000510057227 */ /* 0x000fc800078e00ff */
[----:B---3--:R-:W-:-:S04]  /*0f70*/  IMAD.HI.U32 R14, R11, R6, RZ ;  /* 0x000000060b0e7227 */ /* 0x008fc800078e00ff */
[C---:B------:R-:W-:Y:S01]  /*0f80*/  IMAD.HI.U32 R18, R19.reuse, R6, RZ ;  /* 0x0000000613127227 */ /* 0x040fe200078e00ff */
[-C--:B------:R-:W-:Y:S02]  /*0f90*/  @P2 SHF.R.U32.HI R11, RZ, R7.reuse, R14 ;  /* 0x00000007ff0b2219 */ /* 0x080fe4000001160e */
[-C--:B-1----:R-:W-:Y:S02]  /*0fa0*/  @P1 SHF.R.U32.HI R12, RZ, R8.reuse, R13 ;  /* 0x00000008ff0c1219 */ /* 0x082fe4000001160d */
[----:B------:R-:W-:Y:S02]  /*0fb0*/  SHF.R.U32.HI R5, RZ, R8, R5 ;  /* 0x00000008ff057219 */ /* 0x000fe40000011605 */
[----:B------:R-:W-:Y:S02]  /*0fc0*/  SHF.R.U32.HI R18, RZ, R7, R18 ;  /* 0x00000007ff127219 */ /* 0x000fe40000011612 */
[----:B------:R-:W-:Y:S01]  /*0fd0*/  SEL R5, R16, R5, !P1 ;  /* 0x0000000510057207 */ /* 0x000fe20004800000 */
[----:B--2---:R-:W-:Y:S01]  /*0fe0*/  IMAD.HI.U32 R14, R12, R2, RZ ;  /* 0x000000020c0e7227 */ /* 0x004fe200078e00ff */
[----:B------:R-:W-:-:S02]  /*0ff0*/  SEL R7, R19, R18, !P2 ;  /* 0x0000001213077207 */ /* 0x000fc40005000000 */
[----:B------:R-:W-:Y:S01]  /*1000*/  IADD3 R13, PT, PT, -R5, RZ, RZ ;  /* 0x000000ff050d7210 */ /* 0x000fe20007ffe1ff */
[----:B------:R-:W-:Y:S01]  /*1010*/  IMAD.HI.U32 R6, R11, R2, RZ ;  /* 0x000000020b067227 */ /* 0x000fe200078e00ff */
[----:B------:R-:W-:-:S03]  /*1020*/  @P0 SHF.R.U32.HI R12, RZ, R3, R14 ;  /* 0x00000003ff0c0219 */ /* 0x000fc6000001160e */
[----:B------:R-:W-:Y:S01]  /*1030*/  IMAD R13, R4, R13, R16 ;  /* 0x0000000d040d7224 */ /* 0x000fe200078e0210 */
[----:B------:R-:W-:Y:S01]  /*1040*/  @P0 SHF.R.U32.HI R11, RZ, R3, R6 ;  /* 0x00000003ff0b0219 */ /* 0x000fe20000011606 */
[----:B------:R-:W-:-:S04]  /*1050*/  IMAD R12, R12, R9, RZ ;  /* 0x000000090c0c7224 */ /* 0x000fc800078e02ff */
[----:B------:R-:W-:Y:S01]  /*1060*/  IMAD R6, R11, R9, RZ ;  /* 0x000000090b067224 */ /* 0x000fe200078e02ff */
[----:B------:R-:W-:-:S04]  /*1070*/  ISETP.GE.AND P1, PT, R5, R12, PT ;  /* 0x0000000c0500720c */ /* 0x000fc80003f26270 */
[----:B------:R-:W-:Y:S01]  /*1080*/  ISETP.GE.OR P1, PT, R7, R6, P1 ;  /* 0x000000060700720c */ /* 0x000fe20000f26670 */
[----:B------:R-:W-:-:S05]  /*1090*/  IMAD.HI.U32 R6, R5, R2, RZ ;  /* 0x0000000205067227 */ /* 0x000fca00078e00ff */
[----:B------:R-:W-:-:S04]  /*10a0*/  SHF.R.U32.HI R6, RZ, R3, R6 ;  /* 0x00000003ff067219 */ /* 0x000fc80000011606 */
[----:B------:R-:W-:-:S03]  /*10b0*/  SEL R6, R5, R6, !P0 ;  /* 0x0000000605067207 */ /* 0x000fc60004000000 */
[----:B------:R-:W-:Y:S01]  /*10c0*/  @!P1 IMAD.HI.U32 R8, R7, R2, RZ ;  /* 0x0000000207089227 */ /* 0x000fe200078e00ff */
[----:B------:R-:W-:-:S04]  /*10d0*/  IADD3 R2, PT, PT, -R6, RZ, RZ ;  /* 0x000000ff06027210 */ /* 0x000fc80007ffe1ff */
[----:B------:R-:W-:Y:S01]  /*10e0*/  @!P1 SHF.R.U32.HI R8, RZ, R3, R8 ;  /* 0x00000003ff089219 */ /* 0x000fe20000011608 */
[----:B------:R-:W-:-:S03]  /*10f0*/  IMAD R2, R9, R2, R5 ;  /* 0x0000000209027224 */ /* 0x000fc600078e0205 */
[----:B------:R-:W-:-:S05]  /*1100*/  @!P1 SEL R3, R7, R8, !P0 ;  /* 0x0000000807039207 */ /* 0x000fca0004000000 */
[--C-:B------:R-:W-:Y:S02]  /*1110*/  @!P1 IMAD.IADD R6, R6, 0x1, -R3.reuse ;  /* 0x0000000106069824 */ /* 0x100fe400078e0a03 */
[----:B------:R-:W-:Y:S01]  /*1120*/  @!P1 IMAD R3, R2, R11, R3 ;  /* 0x0000000b02039224 */ /* 0x000fe200078e0203 */
[----:B------:R-:W-:Y:S01]  /*1130*/  IADD3 R2, PT, PT, -R7, RZ, RZ ;  /* 0x000000ff07027210 */ /* 0x000fe20007ffe1ff */
[----:B------:R-:W-:Y:S02]  /*1140*/  @!P1 IMAD R5, R6, R9, R7 ;  /* 0x0000000906059224 */ /* 0x000fe400078e0207 */
[----:B------:R-:W-:Y:S02]  /*1150*/  @!P1 IMAD.MOV.U32 R7, RZ, RZ, R3 ;  /* 0x000000ffff079224 */ /* 0x000fe400078e0003 */
[----:B------:R-:W-:Y:S02]  /*1160*/  IMAD R2, R10, R2, R19 ;  /* 0x000000020a027224 */ /* 0x000fe400078e0213 */
[----:B------:R-:W-:-:S02]  /*1170*/  IMAD R16, R5, R4, R13 ;  /* 0x0000000405107224 */ /* 0x000fc400078e020d */
[----:B------:R-:W-:Y:S02]  /*1180*/  IMAD R19, R7, R10, R2 ;  /* 0x0000000a07137224 */ /* 0x000fe400078e0202 */
.L_x_15:
[----:B------:R-:W1:Y:S01]  /*1190*/  LDCU UR4, c[0x0][0xb30] ;  /* 0x00016600ff0477ac */ /* 0x000e620008000800 */
[----:B------:R-:W2:Y:S08]  /*11a0*/  S2UR UR45, SR_CgaCtaId ;  /* 0x00000000002d79c3 */ /* 0x000eb00000008800 */
[----:B------:R-:W3:Y:S01]  /*11b0*/  LDC R72, c[0x0][0xb24] ;  /* 0x0002c900ff487b82 */ /* 0x000ee20000000800 */
[----:B-1----:R-:W-:-:S09]  /*11c0*/  UISETP.NE.AND UP1, UPT, UR4, 0x1, UPT ;  /* 0x000000010400788c */ /* 0x002fd2000bf25270 */
[----:B--2---:R-:W-:Y:S05]  /*11d0*/  BRA.U UP1, `(.L_x_16) ;  /* 0x0000000101407547 */ /* 0x004fea000b800000 */
[----:B------:R-:W1:Y:S08]  /*11e0*/  LDC.64 R4, c[0x0][0xb10] ;  /* 0x0002c400ff047b82 */ /* 0x000e700000000a00 */
[----:B------:R-:W2:Y:S08]  /*11f0*/  LDC.64 R2, c[0x0][0xb18] ;  /* 0x0002c600ff027b82 */ /* 0x000eb00000000a00 */
[----:B------:R-:W4:Y:S08]  /*1200*/  LDC R6, c[0x0][0xb20] ;  /* 0x0002c800ff067b82 */ /* 0x000f300000000800 */
[----:B------:R-:W3:Y:S01]  /*1210*/  LDC R8, c[0x0][0xb0c] ;  /* 0x0002c300ff087b82 */ /* 0x000ee20000000800 */
[----:B-1----:R-:W-:-:S05]  /*1220*/  IMAD.HI.U32 R4, R19, R4, RZ ;  /* 0x0000000413047227 */ /* 0x002fca00078e00ff */
[----:B------:R-:W-:Y:S01]  /*1230*/  SHF.R.U32.HI R4, RZ, R5, R4 ;  /* 0x00000005ff047219 */ /* 0x000fe20000011604 */
[----:B--2---:R-:W-:Y:S01]  /*1240*/  IMAD.HI.U32 R3, R16, R3, RZ ;  /* 0x0000000310037227 */ /* 0x004fe200078e00ff */
[----:B------:R-:W-:-:S04]  /*1250*/  ISETP.NE.AND P0, PT, R2, 0x1, PT ;  /* 0x000000010200780c */ /* 0x000fc80003f05270 */
[----:B----4-:R-:W-:-:S04]  /*1260*/  SHF.R.U32.HI R3, RZ, R6, R3 ;  /* 0x00000006ff037219 */ /* 0x010fc80000011603 */
[----:B------:R-:W-:Y:S02]  /*1270*/  SEL R3, R16, R3, !P0 ;  /* 0x0000000310037207 */ /* 0x000fe40004000000 */
[----:B---3--:R-:W-:-:S04]  /*1280*/  ISETP.NE.AND P1, PT, R8, 0x1, PT ;  /* 0x000000010800780c */ /* 0x008fc80003f25270 */
[----:B------:R-:W-:-:S05]  /*1290*/  SEL R4, R19, R4, !P1 ;  /* 0x0000000413047207 */ /* 0x000fca0004800000 */
[----:B------:R-:W-:Y:S02]  /*12a0*/  IMAD.IADD R5, R3, 0x1, -R4 ;  /* 0x0000000103057824 */ /* 0x000fe400078e0a04 */
[----:B------:R-:W-:Y:S02]  /*12b0*/  IMAD.IADD R3, R4, 0x1, -R3 ;  /* 0x0000000104037824 */ /* 0x000fe400078e0a03 */
[----:B------:R-:W-:Y:S02]  /*12c0*/  IMAD R19, R5, R8, R19 ;  /* 0x0000000805137224 */ /* 0x000fe400078e0213 */
[----:B------:R-:W-:-:S07]  /*12d0*/  IMAD R16, R3, R2, R16 ;  /* 0x0000000203107224 */ /* 0x000fce00078e0210 */
.L_x_16:
[----:B------:R-:W-:Y:S01]  /*12e0*/  BAR.SYNC.DEFER_BLOCKING 0x0 ;  /* 0x0000000000007b1d */ /* 0x000fe20000010000 */
[----:B------:R-:W-:Y:S01]  /*12f0*/  UISETP.NE.AND UP1, UPT, UR8, 0x2, UPT ;  /* 0x000000020800788c */ /* 0x000fe2000bf25270 */
[----:B------:R-:W-:Y:S02]  /*1300*/  ISETP.NE.OR P5, PT, R0, 0x2, !P5 ;  /* 0x000000020000780c */ /* 0x000fe40006fa5670 */
[----:B------:R-:W-:-:S06]  /*1310*/  LOP3.LUT R2, R186, 0x1f, RZ, 0xc0, !PT ;  /* 0x0000001fba027812 */ /* 0x000fcc00078ec0ff */
[----:B------:R-:W-:Y:S05]  /*1320*/  BRA.U UP1, `(.L_x_17) ;  /* 0x0000001901e47547 */ /* 0x000fea000b800000 */
[----:B------:R-:W1:Y:S01]  /*1330*/  LDCU UR6, c[0x0][0x388] ;  /* 0x00007100ff0677ac */ /* 0x000e620008000800 */
[----:B------:R-:W2:Y:S01]  /*1340*/  LDC R11, c[0x0][0x370] ;  /* 0x0000dc00ff0b7b82 */ /* 0x000ea20000000800 */
[----:B------:R-:W-:Y:S01]  /*1350*/  PLOP3.LUT P0, PT, PT, PT, UP2, 0x80, 0x8 ;  /* 0x000000000008781c */ /* 0x000fe20003f0f028 */
[----:B------:R-:W-:Y:S01]  /*1360*/  IMAD.MOV.U32 R12, RZ, RZ, RZ ;  /* 0x000000ffff0c7224 */ /* 0x000fe200078e00ff */
[----:B------:R-:W4:Y:S01]  /*1370*/  LDCU UR4, c[0x0][0x38c] ;  /* 0x00007180ff0477ac */ /* 0x000f220008000800 */
[----:B------:R-:W-:Y:S02]  /*1380*/  ISETP.EQ.OR P4, PT, R2, RZ, P5 ;  /* 0x000000ff0200720c */ /* 0x000fe40002f82670 */
[----:B------:R-:W-:Y:S01]  /*1390*/  PLOP3.LUT P0, PT, P0, PT, PT, 0x8, 0x80 ;  /* 0x000000000080781c */ /* 0x000fe2000070e170 */
[----:B------:R-:W3:Y:S01]  /*13a0*/  LDCU UR35, c[0x0][0x390] ;  /* 0x00007200ff2377ac */ /* 0x000ee20008000800 */
[----:B------:R-:W2:Y:S01]  /*13b0*/  LDC R0, c[0x0][0x374] ;  /* 0x0000dd00ff007b82 */ /* 0x000ea20000000800 */
[----:B------:R-:W2:Y:S01]  /*13c0*/  LDCU.64 UR36, c[0x0][0x348] ;  /* 0x00006900ff2477ac */ /* 0x000ea20008000a00 */
[----:B------:R-:W-:Y:S01]  /*13d0*/  UMOV UR33, 0x1 ;  /* 0x0000000100217882 */ /* 0x000fe20000000000 */
[----:B------:R-:W-:Y:S01]  /*13e0*/  UMOV UR32, URZ ;  /* 0x000000ff00207c82 */ /* 0x000fe20008000000 */
[----:B-1----:R-:W-:Y:S01]  /*13f0*/  UIADD3 UR6, UPT, UPT, UR6, 0x3f, URZ ;  /* 0x0000003f06067890 */ /* 0x002fe2000fffe0ff */
[----:B------:R-:W-:Y:S01]  /*1400*/  UMOV UR20, URZ ;  /* 0x000000ff00147c82 */ /* 0x000fe20008000000 */
[----:B------:R-:W-:-:S02]  /*1410*/  UMOV UR31, URZ ;  /* 0x000000ff001f7c82 */ /* 0x000fc40008000000 */
[----:B------:R-:W-:-:S04]  /*1420*/  USHF.R.S32.HI UR5, URZ, 0x1f, UR6 ;  /* 0x0000001fff057899 */ /* 0x000fc80008011406 */
[----:B------:R-:W-:-:S04]  /*1430*/  ULEA.HI UR5, UR5, UR6, URZ, 0x6 ;  /* 0x0000000605057291 */ /* 0x000fc8000f8f30ff */
[----:B------:R-:W-:-:S04]  /*1440*/  USHF.R.S32.HI UR5, URZ, 0x6, UR5 ;  /* 0x00000006ff057899 */ /* 0x000fc80008011405 */
[----:B----4-:R-:W-:-:S04]  /*1450*/  UIMAD UR4, UR5, UR4, URZ ;  /* 0x00000004050472a4 */ /* 0x010fc8000f8e02ff */
[----:B---3--:R-:W-:-:S04]  /*1460*/  UIMAD UR35, UR4, UR35, URZ ;  /* 0x00000023042372a4 */ /* 0x008fc8000f8e02ff */
[----:B------:R-:W-:Y:S02]  /*1470*/  UISETP.NE.AND UP1, UPT, UR35, URZ, UPT ;  /* 0x000000ff2300728c */ /* 0x000fe4000bf25270 */
[----:B------:R-:W-:-:S04]  /*1480*/  UISETP.LT.U32.AND UP0, UPT, UR35, 0xc, UPT ;  /* 0x0000000c2300788c */ /* 0x000fc8000bf01070 */
[----:B------:R-:W-:-:S04]  /*1490*/  USEL UR34, UR35, 0xc, UP0 ;  /* 0x0000000c23227887 */ /* 0x000fc80008000000 */
[----:B------:R-:W-:Y:S02]  /*14a0*/  UIADD3 UR23, UPT, UPT, UR34, -0x1, URZ ;  /* 0xffffffff22177890 */ /* 0x000fe4000fffe0ff */
[----:B------:R-:W-:Y:S02]  /*14b0*/  @!UP1 UIADD3 UR23, UPT, UPT, UR34, URZ, URZ ;  /* 0x000000ff22179290 */ /* 0x000fe4000fffe0ff */
[----:B------:R-:W-:Y:S02]  /*14c0*/  UIADD3 UR34, UPT, UPT, UR35, -UR34, URZ ;  /* 0x8000002223227290 */ /* 0x000fe4000fffe0ff */
[----:B--2---:R-:W-:-:S12]  /*14d0*/  UIADD3 UR23, UPT, UPT, UR23, 0x1, URZ ;  /* 0x0000000117177890 */ /* 0x004fd8000fffe0ff */
.L_x_33:
[----:B------:R-:W1:Y:S01]  /*14e0*/  S2UR UR22, SR_CgaCtaId ;  /* 0x00000000001679c3 */ /* 0x000e620000008800 */
[----:B------:R-:W-:Y:S01]  /*14f0*/  UMOV UR4, 0x400 ;  /* 0x0000040000047882 */ /* 0x000fe20000000000 */
[----:B------:R-:W-:Y:S01]  /*1500*/  IMAD.U32 R2, RZ, RZ, UR33 ;  /* 0x00000021ff027e24 */ /* 0x000fe2000f8e00ff */
[----:B------:R-:W-:Y:S01]  /*1510*/  UISETP.NE.AND UP0, UPT, UR35, URZ, UPT ;  /* 0x000000ff2300728c */ /* 0x000fe2000bf05270 */
[----:B------:R-:W-:Y:S01]  /*1520*/  R2UR UR27, R16 ;  /* 0x00000000101b72ca */ /* 0x000fe200000e0000 */
[----:B------:R-:W-:Y:S01]  /*1530*/  IMAD.SHL.U32 R19, R19, 0x80, RZ ;  /* 0x0000008013137824 */ /* 0x000fe200078e00ff */
[----:B------:R-:W-:Y:S01]  /*1540*/  UMOV UR30, URZ ;  /* 0x000000ff001e7c82 */ /* 0x000fe20008000000 */
[----:B------:R-:W-:Y:S01]  /*1550*/  SHF.L.U32 R2, R2, 0x1f, RZ ;  /* 0x0000001f02027819 */ /* 0x000fe200000006ff */
[----:B------:R-:W-:Y:S01]  /*1560*/  UMOV UR29, URZ ;  /* 0x000000ff001d7c82 */ /* 0x000fe20008000000 */
[----:B------:R-:W-:-:S08]  /*1570*/  UMOV UR28, URZ ;  /* 0x000000ff001c7c82 */ /* 0x000fd00008000000 */
[----:B------:R-:W-:Y:S02]  /*1580*/  USHF.L.U32 UR27, UR27, 0x7, URZ ;  /* 0x000000071b1b7899 */ /* 0x000fe400080006ff */
[----:B-1----:R-:W-:-:S04]  /*1590*/  ULEA UR22, UR22, UR4, 0x18 ;  /* 0x0000000416167291 */ /* 0x002fc8000f8ec0ff */
[----:B------:R-:W-:-:S09]  /*15a0*/  ULEA UR4, UR32, UR22, 0x3 ;  /* 0x0000001620047291 */ /* 0x000fd2000f8e18ff */
[----:B--2---:R1:W2:Y:S01]  /*15b0*/  SYNCS.PHASECHK.TRANS64.TRYWAIT P2, [UR4+0x60], R2 ;  /* 0x00006002ff0075a7 */ /* 0x0042a20008041104 */
[----:B---3--:R-:W-:Y:S05]  /*15c0*/  BRA.U !UP0, `(.L_x_18) ;  /* 0x0000000508687547 */ /* 0x008fea000b800000 */
[----:B------:R-:W3:Y:S01]  /*15d0*/  LDC.64 R8, c[0x0][0x480] ;  /* 0x00012000ff087b82 */ /* 0x000ee20000000a00 */
[----:B------:R-:W4:Y:S01]  /*15e0*/  LDCU UR16, c[0x0][0x390] ;  /* 0x00007200ff1077ac */ /* 0x000f220008000800 */
[----:B------:R-:W2:Y:S06]  /*15f0*/  LDCU UR17, c[0x0][0x38c] ;  /* 0x00007180ff1177ac */ /* 0x000eac0008000800 */
[----:B------:R-:W4:Y:S01]  /*1600*/  LDC.64 R6, c[0x0][0x488] ;  /* 0x00012200ff067b82 */ /* 0x000f220000000a00 */
[----:B------:R-:W2:Y:S01]  /*1610*/  LDCU.64 UR14, c[0x0][0x4b8] ;  /* 0x00009700ff0e77ac */ /* 0x000ea20008000a00 */
[----:B------:R-:W-:Y:S01]  /*1620*/  UIADD3 UR31, UPT, UPT, UR23, UR20, URZ ;  /* 0x00000014171f7290 */ /* 0x000fe2000fffe0ff */
[----:B------:R-:W-:-:S05]  /*1630*/  UMOV UR30, URZ ;  /* 0x000000ff001e7c82 */ /* 0x000fca0008000000 */
[----:B-1----:R-:W1:Y:S01]  /*1640*/  LDC.64 R2, c[0x0][0x490] ;  /* 0x00012400ff027b82 */ /* 0x002e620000000a00 */
[----:B------:R-:W-:Y:S01]  /*1650*/  UMOV UR18, UR32 ;  /* 0x0000002000127c82 */ /* 0x000fe20008000000 */
[----:B------:R-:W-:Y:S01]  /*1660*/  UMOV UR28, URZ ;  /* 0x000000ff001c7c82 */ /* 0x000fe20008000000 */
[----:B------:R-:W-:Y:S01]  /*1670*/  UMOV UR29, URZ ;  /* 0x000000ff001d7c82 */ /* 0x000fe20008000000 */
[----:B---3--:R-:W-:Y:S01]  /*1680*/  IMAD.HI.U32 R9, R19, R9, RZ ;  /* 0x0000000913097227 */ /* 0x008fe200078e00ff */
[----:B------:R-:W-:-:S03]  /*1690*/  ISETP.NE.AND P1, PT, R8, 0x1, PT ;  /* 0x000000010800780c */ /* 0x000fc60003f25270 */
[----:B------:R-:W3:Y:S01]  /*16a0*/  LDC.64 R4, c[0x0][0x4b0] ;  /* 0x00012c00ff047b82 */ /* 0x000ee20000000a00 */
[----:B----4-:R-:W-:-:S04]  /*16b0*/  SHF.R.U32.HI R6, RZ, R6, R9 ;  /* 0x00000006ff067219 */ /* 0x010fc80000011609 */
[----:B------:R-:W-:Y:S02]  /*16c0*/  SEL R6, R19, R6, !P1 ;  /* 0x0000000613067207 */ /* 0x000fe40004800000 */
[----:B------:R-:W-:Y:S02]  /*16d0*/  ISETP.NE.AND P1, PT, R7, 0x1, PT ;  /* 0x000000010700780c */ /* 0x000fe40003f25270 */
[C---:B------:R-:W-:Y:S01]  /*16e0*/  R2UR UR4, R6.reuse ;  /* 0x00000000060472ca */ /* 0x040fe200000e0000 */
[----:B-1----:R-:W-:-:S04]  /*16f0*/  IMAD.HI.U32 R2, R6, R2, RZ ;  /* 0x0000000206027227 */ /* 0x002fc800078e00ff */
[----:B------:R-:W-:Y:S01]  /*1700*/  IMAD.MOV R14, RZ, RZ, -R6 ;  /* 0x000000ffff0e7224 */ /* 0x000fe200078e0a06 */
[----:B------:R-:W-:-:S03]  /*1710*/  SHF.R.U32.HI R2, RZ, R3, R2 ;  /* 0x00000003ff027219 */ /* 0x000fc60000011602 */
[----:B------:R-:W-:Y:S01]  /*1720*/  IMAD R14, R8, R14, R19 ;  /* 0x0000000e080e7224 */ /* 0x000fe200078e0213 */
[----:B------:R-:W-:Y:S01]  /*1730*/  R2UR UR13, R2 ;  /* 0x00000000020d72ca */ /* 0x000fe200000e0000 */
[----:B------:R-:W-:Y:S01]  /*1740*/  VOTEU.ANY UP0, P1 ;  /* 0x0000000000ff7886 */ /* 0x000fe20000800100 */
[----:B------:R-:W1:Y:S01]  /*1750*/  LDC.64 R2, c[0x0][0x4d0] ;  /* 0x00013400ff027b82 */ /* 0x000e620000000a00 */
[----:B---3--:R-:W-:Y:S02]  /*1760*/  R2UR UR8, R4 ;  /* 0x00000000040872ca */ /* 0x008fe400000e0000 */
[----:B------:R-:W-:Y:S02]  /*1770*/  R2UR UR9, R14 ;  /* 0x000000000e0972ca */ /* 0x000fe400000e0000 */
[----:B------:R-:W-:-:S06]  /*1780*/  R2UR UR6, R5 ;  /* 0x00000000050672ca */ /* 0x000fcc00000e0000 */
[----:B------:R-:W-:Y:S01]  /*1790*/  USEL UR13, UR4, UR13, !UP0 ;  /* 0x0000000d040d7287 */ /* 0x000fe2000c000000 */
[----:B------:R-:W3:Y:S05]  /*17a0*/  LDCU.64 UR4, c[0x0][0x4d8] ;  /* 0x00009b00ff0477ac */ /* 0x000eea0008000a00 */
[----:B------:R-:W-:-:S04]  /*17b0*/  IMAD R9, RZ, RZ, -UR13 ;  /* 0x8000000dff097e24 */ /* 0x000fc8000f8e02ff */
[----:B------:R-:W-:Y:S01]  /*17c0*/  IMAD R9, R7, R9, R6 ;  /* 0x0000000907097224 */ /* 0x000fe200078e0206 */
[----:B-1----:R-:W-:-:S04]  /*17d0*/  R2UR UR11, R2 ;  /* 0x00000000020b72ca */ /* 0x002fc800000e0000 */
[----:B------:R-:W-:Y:S02]  /*17e0*/  R2UR UR7, R9 ;  /* 0x00000000090772ca */ /* 0x000fe400000e0000 */
[----:B------:R-:W-:-:S07]  /*17f0*/  R2UR UR12, R3 ;  /* 0x00000000030c72ca */ /* 0x000fce00000e0000 */
[----:B------:R-:W-:-:S06]  /*1800*/  UIMAD UR11, UR9, UR8, UR11 ;  /* 0x00000008090b72a4 */ /* 0x000fcc000f8e020b */
[----:B--23--:R-:W-:-:S12]  /*1810*/  UIMAD UR12, UR7, UR6, UR12 ;  /* 0x00000006070c72a4 */ /* 0x00cfd8000f8e020c */
.L_x_23:
[----:B------:R-:W-:Y:S01]  /*1820*/  @!P5 MOV R3, 0x4000 ;  /* 0x000040000003d802 */ /* 0x000fe20000000f00 */
[----:B------:R-:W-:Y:S01]  /*1830*/  ULEA UR9, UR18, UR22, 0x3 ;  /* 0x0000001612097291 */ /* 0x000fe2000f8e18ff */
[----:B----4-:R-:W-:Y:S11]  /*1840*/  @P2 BRA `(.L_x_19) ;  /* 0x0000000000102947 */ /* 0x010ff60003800000 */
[----:B------:R-:W-:Y:S04]  /*1850*/  MOV R2, UR33 ;  /* 0x0000002100027c02 */ /* 0x000fe80008000f00 */
[----:B------:R-:W-:Y:S04]  /*1860*/  SHF.L.U32 R5, R2, 0x1f, RZ ;  /* 0x0000001f02057819 */ /* 0x000fe800000006ff */
[----:B------:R-:W1:Y:S02]  /*1870*/  SYNCS.PHASECHK.TRANS64.TRYWAIT P1, [UR9+0x60], R5 ;  /* 0x00006005ff0075a7 */ /* 0x000e640008021109 */
[----:B-1----:R-:W-:Y:S05]  /*1880*/  @!P1 BRA `(.L_x_20) ;  /* 0x00000070004c9947 */ /* 0x002fea0003800000 */
.L_x_19:
[----:B------:R2:W-:Y:S01]  /*1890*/  @!P5 SYNCS.ARRIVE.TRANS64 RZ, [UR9], R3 ;  /* 0x00000003ffffd9a7 */ /* 0x0005e20008000009 */
[----:B------:R-:W-:Y:S04]  /*18a0*/  BSSY.RECONVERGENT B0, `(.L_x_21) ;  /* 0x0000003000007945 */ /* 0x000fe80003800200 */
[----:B------:R-:W-:Y:S05]  /*18b0*/  @P4 BRA `(.L_x_22) ;  /* 0x0000000000044947 */ /* 0x000fea0003800000 */
[----:B------:R-:W-:Y:S05]  /*18c0*/  BPT.TRAP 0x1 ;  /* 0x000000040000795c */ /* 0x000fea0000300000 */
.L_x_22:
[----:B------:R-:W-:Y:S05]  /*18d0*/  BSYNC.RECONVERGENT B0 ;  /* 0x0000000000007941 */ /* 0x000fea0003800200 */
.L_x_21:
[----:B------:R-:W-:Y:S02]  /*18e0*/  UIADD3 UR32, UPT, UPT, UR18, 0x1, URZ ;  /* 0x0000000112207890 */ /* 0x000fe4000fffe0ff */
[----:B------:R-:W-:Y:S02]  /*18f0*/  UIMAD UR7, UR28, UR14, UR4 ;  /* 0x0000000e1c0772a4 */ /* 0x000fe4000f8e0204 */
[----:B------:R-:W-:Y:S02]  /*1900*/  UISETP.NE.AND UP0, UPT, UR32, 0xc, UPT ;  /* 0x0000000c2000788c */ /* 0x000fe4000bf05270 */
[----:B------:R-:W-:Y:S02]  /*1910*/  UIMAD UR6, UR29, UR15, UR5 ;  /* 0x0000000f1d0672a4 */ /* 0x000fe4000f8e0205 */
[----:B------:R-:W-:Y:S02]  /*1920*/  USEL UR8, URZ, 0x1, UP0 ;  /* 0x00000001ff087887 */ /* 0x000fe40008000000 */
[----:B------:R-:W-:Y:S02]  /*1930*/  USEL UR32, UR32, URZ, UP0 ;  /* 0x000000ff20207287 */ /* 0x000fe40008000000 */
[----:B------:R-:W-:Y:S02]  /*1940*/  ULOP3.LUT UR33, UR33, UR8, URZ, 0x3c, !UPT ;  /* 0x0000000821217292 */ /* 0x000fe4000f8e3cff */
[----:B------:R-:W-:Y:S02]  /*1950*/  ULEA UR8, UR32, UR22, 0x3 ;  /* 0x0000001620087291 */ /* 0x000fe4000f8e18ff */
[----:B------:R-:W-:Y:S02]  /*1960*/  ULEA UR21, UR18, UR22, 0xd ;  /* 0x0000001612157291 */ /* 0x000fe4000f8e68ff */
[----:B------:R-:W-:Y:S01]  /*1970*/  UIADD3 UR44, UP1, UPT, UR36, 0x80, URZ ;  /* 0x00000080242c7890 */ /* 0x000fe2000ff3e0ff */
[----:B-1----:R-:W-:Y:S01]  /*1980*/  MOV R2, UR33 ;  /* 0x0000002100027c02 */ /* 0x002fe20008000f00 */
[----:B------:R-:W-:Y:S02]  /*1990*/  UPRMT UR42, UR7, 0x40, UR6 ;  /* 0x00000040072a7896 */ /* 0x000fe40008000006 */
[----:B------:R-:W-:Y:S01]  /*19a0*/  UIADD3 UR24, UPT, UPT, UR21, 0x20400, URZ ;  /* 0x0002040015187890 */ /* 0x000fe2000fffe0ff */
[----:B--2---:R-:W-:Y:S01]  /*19b0*/  SHF.L.U32 R3, R2, 0x1f, RZ ;  /* 0x0000001f02037819 */ /* 0x004fe200000006ff */
[----:B------:R-:W-:Y:S02]  /*19c0*/  USHF.L.U32 UR10, UR30, 0x6, URZ ;  /* 0x000000061e0a7899 */ /* 0x000fe400080006ff */
[----:B------:R-:W-:Y:S01]  /*19d0*/  UIADD3.X UR45, UPT, UPT, URZ, UR37, URZ, UP1, !UPT ;  /* 0x00000025ff2d7290 */ /* 0x000fe20008ffe4ff */
[----:B------:R3:W4:Y:S01]  /*19e0*/  SYNCS.PHASECHK.TRANS64.TRYWAIT P2, [UR8+0x60], R3 ;  /* 0x00006003ff0075a7 */ /* 0x0007220008041108 */
[----:B------:R-:W-:Y:S02]  /*19f0*/  UIADD3 UR8, UPT, UPT, UR21, 0x8400, URZ ;  /* 0x0000840015087890 */ /* 0x000fe4000fffe0ff */
[----:B------:R-:W-:Y:S02]  /*1a00*/  UPRMT UR21, UR42, 0x5410, URZ ;  /* 0x000054102a157896 */ /* 0x000fe400080000ff */
[----:B------:R-:W-:Y:S02]  /*1a10*/  UIADD3 UR40, UP0, UPT, UR36, 0x180, URZ ;  /* 0x0000018024287890 */ /* 0x000fe4000ff1e0ff */
[----:B------:R-:W-:Y:S02]  /*1a20*/  UIADD3 UR19, UPT, UPT, UR28, 0x1, URZ ;  /* 0x000000011c137890 */ /* 0x000fe4000fffe0ff */
[----:B------:R-:W-:Y:S02]  /*1a30*/  UIADD3.X UR41, UPT, UPT, URZ, UR37, URZ, UP0, !UPT ;  /* 0x00000025ff297290 */ /* 0x000fe400087fe4ff */
[----:B------:R-:W-:Y:S01]  /*1a40*/  UISETP.NE.AND UP2, UPT, UR19, UR17, UPT ;  /* 0x000000111300728c */ /* 0x000fe2000bf45270 */
[----:B------:R-:W-:Y:S01]  /*1a50*/  UTMALDG.4D.IM2COL [UR8], [UR44], UR21 ;  /* 0x000000082c0073b4 */ /* 0x000fe20008058015 */
[----:B------:R-:W-:Y:S02]  /*1a60*/  UIADD3 UR18, UPT, UPT, UR29, 0x1, URZ ;  /* 0x000000011d127890 */ /* 0x000fe4000fffe0ff */
[----:B------:R-:W-:Y:S02]  /*1a70*/  UIADD3 UR20, UPT, UPT, UR20, 0x1, URZ ;  /* 0x0000000114147890 */ /* 0x000fe4000fffe0ff */
[----:B------:R-:W-:Y:S01]  /*1a80*/  UIADD3 UR42, UPT, UPT, UR30, 0x1, URZ ;  /* 0x000000011e2a7890 */ /* 0x000fe2000fffe0ff */
[----:B------:R-:W-:Y:S01]  /*1a90*/  UMOV UR38, 0x0 ;  /* 0x0000000000267882 */ /* 0x000fe20000000000 */
[----:B------:R-:W-:Y:S01]  /*1aa0*/  UMOV UR39, 0x10000000 ;  /* 0x1000000000277882 */ /* 0x000fe20000000000 */
[----:B------:R-:W-:Y:S02]  /*1ab0*/  UMOV UR25, UR9 ;  /* 0x0000000900197c82 */ /* 0x000fe40008000000 */
[----:B------:R-:W-:Y:S01]  /*1ac0*/  @UP2 UIADD3 UR18, UPT, UPT, UR29, URZ, URZ ;  /* 0x000000ff1d122290 */ /* 0x000fe2000fffe0ff */
[----:B------:R-:W-:Y:S03]  /*1ad0*/  UMOV UR26, UR10 ;  /* 0x0000000a001a7c82 */ /* 0x000fe60008000000 */
[----:B------:R-:W-:Y:S01]  /*1ae0*/  UISETP.NE.AND UP0, UPT, UR18, UR16, UPT ;  /* 0x000000101200728c */ /* 0x000fe2000bf05270 */
[----:B------:R1:W-:Y:S10]  /*1af0*/  UTMALDG.4D [UR24], [UR40], desc[UR38] ;  /* 0x00002618280075b4 */ /* 0x0003f40008019000 */
[----:B------:R-:W-:Y:S07]  /*1b00*/  @UP0 UIADD3 UR42, UPT, UPT, UR30, URZ, URZ ;  /* 0x000000ff1e2a0290 */ /* 0x000fee000fffe0ff */
[----:B------:R-:W-:Y:S01]  /*1b10*/  UMOV UR30, UR42 ;  /* 0x0000002a001e7c82 */ /* 0x000fe20008000000 */
[----:B-1----:R-:W-:Y:S02]  /*1b20*/  USEL UR29, UR18, URZ, UP0 ;  /* 0x000000ff121d7287 */ /* 0x002fe40008000000 */
[----:B------:R-:W-:Y:S02]  /*1b30*/  UISETP.NE.AND UP0, UPT, UR20, UR31, UPT ;  /* 0x0000001f1400728c */ /* 0x000fe4000bf05270 */
[----:B------:R-:W-:Y:S01]  /*1b40*/  USEL UR28, UR19, URZ, UP2 ;  /* 0x000000ff131c7287 */ /* 0x000fe20009000000 */
[----:B------:R-:W-:Y:S06]  /*1b50*/  UMOV UR18, UR32 ;  /* 0x0000002000127c82 */ /* 0x000fec0008000000 */
[----:B---3--:R-:W-:Y:S05]  /*1b60*/  BRA.U UP0, `(.L_x_23) ;  /* 0xfffffffd002c7547 */ /* 0x008fea000b83ffff */
.L_x_18:
[----:B------:R-:W-:Y:S01]  /*1b70*/  ULEA UR4, UR32, UR22, 0x3 ;  /* 0x0000001620047291 */ /* 0x000fe2000f8e18ff */
[----:B-1----:R-:W-:Y:S01]  /*1b80*/  MOV R2, UR33 ;  /* 0x0000002100027c02 */ /* 0x002fe20008000f00 */
[----:B------:R-:W-:Y:S01]  /*1b90*/  @!P0 SYNCS.ARRIVE.TRANS64.A1T0 RZ, [UR22+0xe8], RZ ;  /* 0x0000e8ffffff89a7 */ /* 0x000fe20008100016 */
[----:B------:R-:W-:Y:S02]  /*1ba0*/  UISETP.GE.AND UP0, UPT, UR34, 0x1, UPT ;  /* 0x000000012200788c */ /* 0x000fe4000bf06270 */
[----:B------:R-:W-:-:S04]  /*1bb0*/  SHF.L.U32 R2, R2, 0x1f, RZ ;  /* 0x0000001f02027819 */ /* 0x000fc800000006ff */
[----:B------:R1:W3:Y:S03]  /*1bc0*/  SYNCS.PHASECHK.TRANS64.TRYWAIT P1, [UR4+0x60], R2 ;  /* 0x00006002ff0075a7 */ /* 0x0002e60008021104 */
[----:B------:R-:W-:Y:S05]  /*1bd0*/  BRA.U !UP0, `(.L_x_24) ;  /* 0x0000000508707547 */ /* 0x000fea000b800000 */
[----:B------:R-:W4:Y:S01]  /*1be0*/  LDC.64 R8, c[0x0][0x480] ;  /* 0x00012000ff087b82 */ /* 0x000f220000000a00 */
[----:B------:R-:W2:Y:S01]  /*1bf0*/  LDCU UR25, c[0x0][0x390] ;  /* 0x00007200ff1977ac */ /* 0x000ea20008000800 */
[----:B------:R-:W2:Y:S06]  /*1c00*/  LDCU UR26, c[0x0][0x38c] ;  /* 0x00007180ff1a77ac */ /* 0x000eac0008000800 */
[----:B------:R-:W4:Y:S01]  /*1c10*/  LDC.64 R6, c[0x0][0x488] ;  /* 0x00012200ff067b82 */ /* 0x000f220000000a00 */
[----:B------:R-:W2:Y:S01]  /*1c20*/  LDCU.64 UR14, c[0x0][0x4b8] ;  /* 0x00009700ff0e77ac */ /* 0x000ea20008000a00 */
[----:B------:R-:W-:Y:S01]  /*1c30*/  UIADD3 UR31, UPT, UPT, UR34, UR31, URZ ;  /* 0x0000001f221f7290 */ /* 0x000fe2000fffe0ff */
[----:B------:R-:W-:-:S05]  /*1c40*/  UMOV UR40, UR34 ;  /* 0x0000002200287c82 */ /* 0x000fca0008000000 */
[----:B-1----:R-:W1:Y:S01]  /*1c50*/  LDC.64 R2, c[0x0][0x490] ;  /* 0x00012400ff027b82 */ /* 0x002e620000000a00 */
[----:B------:R-:W-:Y:S01]  /*1c60*/  UMOV UR38, UR32 ;  /* 0x0000002000267c82 */ /* 0x000fe20008000000 */
[----:B----4-:R-:W-:Y:S01]  /*1c70*/  IMAD.HI.U32 R9, R19, R9, RZ ;  /* 0x0000000913097227 */ /* 0x010fe200078e00ff */
[----:B------:R-:W-:-:S05]  /*1c80*/  ISETP.NE.AND P0, PT, R8, 0x1, PT ;  /* 0x000000010800780c */ /* 0x000fca0003f05270 */
[----:B------:R-:W4:Y:S01]  /*1c90*/  LDC.64 R4, c[0x0][0x4b0] ;  /* 0x00012c00ff047b82 */ /* 0x000f220000000a00 */
[----:B------:R-:W-:-:S04]  /*1ca0*/  SHF.R.U32.HI R6, RZ, R6, R9 ;  /* 0x00000006ff067219 */ /* 0x000fc80000011609 */
        /* <DEDUP_REMOVED lines=10> */
[----:B----4-:R-:W-:Y:S02]  /*1d50*/  R2UR UR8, R4 ;  /* 0x00000000040872ca */ /* 0x010fe400000e0000 */
[----:B------:R-:W-:Y:S02]  /*1d60*/  R2UR UR9, R9 ;  /* 0x00000000090972ca */ /* 0x000fe400000e0000 */
[----:B------:R-:W-:-:S06]  /*1d70*/  R2UR UR6, R5 ;  /* 0x00000000050672ca */ /* 0x000fcc00000e0000 */
[----:B------:R-:W-:Y:S01]  /*1d80*/  USEL UR13, UR4, UR13, !UP0 ;  /* 0x0000000d040d7287 */ /* 0x000fe2000c000000 */
[----:B------:R-:W4:Y:S05]  /*1d90*/  LDCU.64 UR4, c[0x0][0x4d8] ;  /* 0x00009b00ff0477ac */ /* 0x000f2a0008000a00 */
[----:B------:R-:W-:-:S04]  /*1da0*/  IMAD R14, RZ, RZ, -UR13 ;  /* 0x8000000dff0e7e24 */ /* 0x000fc8000f8e02ff */
[----:B------:R-:W-:Y:S01]  /*1db0*/  IMAD R14, R7, R14, R6 ;  /* 0x0000000e070e7224 */ /* 0x000fe200078e0206 */
[----:B-1----:R-:W-:-:S04]  /*1dc0*/  R2UR UR11, R2 ;  /* 0x00000000020b72ca */ /* 0x002fc800000e0000 */
[----:B------:R-:W-:Y:S02]  /*1dd0*/  R2UR UR7, R14 ;  /* 0x000000000e0772ca */ /* 0x000fe400000e0000 */
[----:B------:R-:W-:-:S07]  /*1de0*/  R2UR UR12, R3 ;  /* 0x00000000030c72ca */ /* 0x000fce00000e0000 */
[----:B------:R-:W-:-:S06]  /*1df0*/  UIMAD UR11, UR9, UR8, UR11 ;  /* 0x00000008090b72a4 */ /* 0x000fcc000f8e020b */
[----:B--2-4-:R-:W-:-:S12]  /*1e00*/  UIMAD UR12, UR7, UR6, UR12 ;  /* 0x00000006070c72a4 */ /* 0x014fd8000f8e020c */
.L_x_29:
[----:B------:R-:W-:Y:S01]  /*1e10*/  @!P5 MOV R3, 0x4000 ;  /* 0x000040000003d802 */ /* 0x000fe20000000f00 */
[----:B------:R-:W-:Y:S01]  /*1e20*/  ULEA UR9, UR38, UR22, 0x3 ;  /* 0x0000001626097291 */ /* 0x000fe2000f8e18ff */
[----:B--23--:R-:W-:Y:S11]  /*1e30*/  @P1 BRA `(.L_x_25) ;  /* 0x0000000000101947 */ /* 0x00cff60003800000 */
[----:B------:R-:W-:Y:S04]  /*1e40*/  MOV R2, UR33 ;  /* 0x0000002100027c02 */ /* 0x000fe80008000f00 */
[----:B------:R-:W-:Y:S04]  /*1e50*/  SHF.L.U32 R5, R2, 0x1f, RZ ;  /* 0x0000001f02057819 */ /* 0x000fe800000006ff */
[----:B------:R-:W1:Y:S02]  /*1e60*/  SYNCS.PHASECHK.TRANS64.TRYWAIT P0, [UR9+0x60], R5 ;  /* 0x00006005ff0075a7 */ /* 0x000e640008001109 */
[----:B-1----:R-:W-:Y:S05]  /*1e70*/  @!P0 BRA `(.L_x_26) ;  /* 0x0000006800e88947 */ /* 0x002fea0003800000 */
.L_x_25:
[----:B------:R2:W-:Y:S01]  /*1e80*/  @!P5 SYNCS.ARRIVE.TRANS64 RZ, [UR9], R3 ;  /* 0x00000003ffffd9a7 */ /* 0x0005e20008000009 */
[----:B------:R-:W-:Y:S04]  /*1e90*/  BSSY.RECONVERGENT B0, `(.L_x_27) ;  /* 0x0000003000007945 */ /* 0x000fe80003800200 */
[----:B------:R-:W-:Y:S05]  /*1ea0*/  @P4 BRA `(.L_x_28) ;  /* 0x0000000000044947 */ /* 0x000fea0003800000 */
[----:B------:R-:W-:Y:S05]  /*1eb0*/  BPT.TRAP 0x1 ;  /* 0x000000040000795c */ /* 0x000fea0000300000 */
.L_x_28:
[----:B------:R-:W-:Y:S05]  /*1ec0*/  BSYNC.RECONVERGENT B0 ;  /* 0x0000000000007941 */ /* 0x000fea0003800200 */
.L_x_27:
        /* <DEDUP_REMOVED lines=8> */
[----:B------:R-:W-:Y:S02]  /*1f50*/  UIADD3 UR39, UPT, UPT, UR28, 0x1, URZ ;  /* 0x000000011c277890 */ /* 0x000fe4000fffe0ff */
[----:B------:R-:W-:Y:S01]  /*1f60*/  UIADD3 UR46, UP1, UPT, UR36, 0x80, URZ ;  /* 0x00000080242e7890 */ /* 0x000fe2000ff3e0ff */
[----:B-1----:R-:W-:Y:S01]  /*1f70*/  MOV R2, UR33 ;  /* 0x0000002100027c02 */ /* 0x002fe20008000f00 */
[----:B------:R-:W-:Y:S02]  /*1f80*/  ULEA UR16, UR38, UR22, 0xd ;  /* 0x0000001626107291 */ /* 0x000fe4000f8e68ff */
[----:B------:R-:W-:Y:S01]  /*1f90*/  UPRMT UR41, UR6, 0x40, UR7 ;  /* 0x0000004006297896 */ /* 0x000fe20008000007 */
[----:B--2---:R-:W-:Y:S01]  /*1fa0*/  SHF.L.U32 R3, R2, 0x1f, RZ ;  /* 0x0000001f02037819 */ /* 0x004fe200000006ff */
[----:B------:R-:W-:Y:S02]  /*1fb0*/  UISETP.NE.AND UP2, UPT, UR39, UR26, UPT ;  /* 0x0000001a2700728c */ /* 0x000fe4000bf45270 */
[----:B------:R-:W-:Y:S01]  /*1fc0*/  USHF.L.U32 UR10, UR30, 0x6, URZ ;  /* 0x000000061e0a7899 */ /* 0x000fe200080006ff */
[----:B------:R1:W2:Y:S01]  /*1fd0*/  SYNCS.PHASECHK.TRANS64.TRYWAIT P1, [UR8+0x60], R3 ;  /* 0x00006003ff0075a7 */ /* 0x0002a20008021108 */
[----:B------:R-:W-:Y:S02]  /*1fe0*/  UIADD3.X UR47, UPT, UPT, URZ, UR37, URZ, UP1, !UPT ;  /* 0x00000025ff2f7290 */ /* 0x000fe40008ffe4ff */
[----:B------:R-:W-:Y:S02]  /*1ff0*/  UIADD3 UR8, UPT, UPT, UR16, 0x8400, URZ ;  /* 0x0000840010087890 */ /* 0x000fe4000fffe0ff */
[----:B------:R-:W-:Y:S02]  /*2000*/  UPRMT UR48, UR41, 0x5410, URZ ;  /* 0x0000541029307896 */ /* 0x000fe400080000ff */
[----:B------:R-:W-:Y:S02]  /*2010*/  UIADD3 UR44, UP0, UPT, UR36, 0x180, URZ ;  /* 0x00000180242c7890 */ /* 0x000fe4000ff1e0ff */
[----:B------:R-:W-:Y:S02]  /*2020*/  UIADD3 UR16, UPT, UPT, UR16, 0x20400, URZ ;  /* 0x0002040010107890 */ /* 0x000fe4000fffe0ff */
[----:B------:R-:W-:Y:S02]  /*2030*/  UIADD3.X UR45, UPT, UPT, URZ, UR37, URZ, UP0, !UPT ;  /* 0x00000025ff2d7290 */ /* 0x000fe400087fe4ff */
[----:B------:R-:W-:Y:S01]  /*2040*/  UIADD3 UR38, UPT, UPT, UR29, 0x1, URZ ;  /* 0x000000011d267890 */ /* 0x000fe2000fffe0ff */
[----:B------:R1:W-:Y:S01]  /*2050*/  UTMALDG.4D.IM2COL [UR8], [UR46], UR48 ;  /* 0x000000082e0073b4 */ /* 0x0003e20008058030 */
[----:B------:R-:W-:Y:S02]  /*2060*/  @UP2 UIADD3 UR38, UPT, UPT, UR29, URZ, URZ ;  /* 0x000000ff1d262290 */ /* 0x000fe4000fffe0ff */
[----:B------:R-:W-:Y:S02]  /*2070*/  UIADD3 UR41, UPT, UPT, UR30, 0x1, URZ ;  /* 0x000000011e297890 */ /* 0x000fe4000fffe0ff */
[----:B------:R-:W-:Y:S02]  /*2080*/  UISETP.NE.AND UP0, UPT, UR38, UR25, UPT ;  /* 0x000000192600728c */ /* 0x000fe4000bf05270 */
[----:B------:R-:W-:Y:S01]  /*2090*/  UIADD3 UR49, UPT, UPT, UR40, -0x1, URZ ;  /* 0xffffffff28317890 */ /* 0x000fe2000fffe0ff */
[----:B------:R-:W-:Y:S01]  /*20a0*/  UMOV UR42, 0x0 ;  /* 0x00000000002a7882 */ /* 0x000fe20000000000 */
[----:B------:R-:W-:Y:S01]  /*20b0*/  UMOV UR43, 0x10000000 ;  /* 0x10000000002b7882 */ /* 0x000fe20000000000 */
[----:B------:R-:W-:Y:S01]  /*20c0*/  UMOV UR19, UR27 ;  /* 0x0000001b00137c82 */ /* 0x000fe20008000000 */
[----:B------:R-:W-:Y:S01]  /*20d0*/  UMOV UR20, UR28 ;  /* 0x0000001c00147c82 */ /* 0x000fe20008000000 */
[----:B------:R-:W-:Y:S01]  /*20e0*/  USEL UR28, UR39, URZ, UP2 ;  /* 0x000000ff271c7287 */ /* 0x000fe20009000000 */
[----:B------:R-:W-:Y:S03]  /*20f0*/  UMOV UR21, UR29 ;  /* 0x0000001d00157c82 */ /* 0x000fe60008000000 */
[----:B------:R-:W-:Y:S02]  /*2100*/  @UP0 UIADD3 UR41, UPT, UPT, UR30, URZ, URZ ;  /* 0x000000ff1e290290 */ /* 0x000fe4000fffe0ff */
[----:B------:R-:W-:Y:S01]  /*2110*/  USEL UR29, UR38, URZ, UP0 ;  /* 0x000000ff261d7287 */ /* 0x000fe20008000000 */
[----:B------:R-:W-:Y:S01]  /*2120*/  UMOV UR17, UR9 ;  /* 0x0000000900117c82 */ /* 0x000fe20008000000 */
[----:B------:R-:W-:Y:S01]  /*2130*/  UMOV UR18, UR10 ;  /* 0x0000000a00127c82 */ /* 0x000fe20008000000 */
[----:B------:R-:W-:Y:S01]  /*2140*/  UISETP.GT.U32.AND UP0, UPT, UR40, 0x1, UPT ;  /* 0x000000012800788c */ /* 0x000fe2000bf04070 */
[----:B------:R1:W-:Y:S01]  /*2150*/  UTMALDG.4D [UR16], [UR44], desc[UR42] ;  /* 0x00002a102c0075b4 */ /* 0x0003e20008019000 */
[----:B------:R-:W-:Y:S01]  /*2160*/  UMOV UR38, UR32 ;  /* 0x0000002000267c82 */ /* 0x000fe20008000000 */
[----:B------:R-:W-:Y:S01]  /*2170*/  UMOV UR40, UR49 ;  /* 0x0000003100287c82 */ /* 0x000fe20008000000 */
[----:B------:R-:W-:Y:S05]  /*2180*/  UMOV UR30, UR41 ;  /* 0x00000029001e7c82 */ /* 0x000fea0008000000 */
[----:B-1----:R-:W-:Y:S05]  /*2190*/  BRA.U UP0, `(.L_x_29) ;  /* 0xfffffffd001c7547 */ /* 0x002fea000b83ffff */
.L_x_24:
[----:B------:R-:W-:Y:S01]  /*21a0*/  SHF.L.U32 R3, R12, 0x1f, RZ ;  /* 0x0000001f0c037819 */ /* 0x000fe200000006ff */
[----:B------:R-:W-:-:S03]  /*21b0*/  NOP ;  /* 0x0000000000007918 */ /* 0x000fc60000000000 */
[----:B------:R-:W4:Y:S02]  /*21c0*/  SYNCS.PHASECHK.TRANS64.TRYWAIT P0, [UR22+0xf0], R3 ;  /* 0x0000f003ff0075a7 */ /* 0x000f240008001116 */
[----:B----4-:R-:W-:Y:S05]  /*21d0*/  @!P0 BRA `(.L_x_30) ;  /* 0x0000006800288947 */ /* 0x010fea0003800000 */
.L_x_110:
[----:B------:R-:W4:Y:S01]  /*21e0*/  LDS.128 R4, [UR22+0x130] ;  /* 0x00013016ff047984 */ /* 0x000f220008000c00 */
[----:B------:R-:W-:Y:S01]  /*21f0*/  UIADD3 UR4, UPT, UPT, UR22, 0xf8, URZ ;  /* 0x000000f816047890 */ /* 0x000fe2000fffe0ff */
[----:B------:R-:W-:Y:S01]  /*2200*/  ISETP.GE.AND P0, PT, R72, 0x1, PT ;  /* 0x000000014800780c */ /* 0x000fe20003f06270 */
[----:B------:R-:W-:Y:S01]  /*2210*/  @!PT LDS RZ, [RZ] ;  /* 0x00000000fffff984 */ /* 0x000fe20000000800 */
[----:B------:R-:W-:Y:S01]  /*2220*/  @!PT LDS RZ, [RZ] ;  /* 0x00000000fffff984 */ /* 0x000fe20000000800 */
[----:B------:R-:W-:Y:S01]  /*2230*/  @!PT LDS RZ, [RZ] ;  /* 0x00000000fffff984 */ /* 0x000fe20000000800 */
[----:B------:R-:W-:Y:S01]  /*2240*/  @!PT LDS RZ, [RZ] ;  /* 0x00000000fffff984 */ /* 0x000fe20000000800 */
[----:B------:R1:W-:Y:S06]  /*2250*/  MEMBAR.ALL.CTA ;  /* 0x0000000000007992 */ /* 0x0003ec0000008000 */
[----:B-1----:R-:W1:Y:S01]  /*2260*/  FENCE.VIEW.ASYNC.S ;  /* 0x00000000000073c6 */ /* 0x002e620000000000 */
[----:B------:R-:W-:-:S09]  /*2270*/  UPRMT UR4, URZ, 0x654, UR4 ;  /* 0x00000654ff047896 */ /* 0x000fd20008000004 */
[----:B-1----:R-:W-:Y:S01]  /*2280*/  SYNCS.ARRIVE.TRANS64.RED.A1T0 RZ, [UR4], RZ ;  /* 0x000000ffffff79a7 */ /* 0x002fe20008100404 */
[----:B----4-:R-:W-:-:S13]  /*2290*/  LOP3.LUT P3, RZ, R6, 0x1, RZ, 0xc0, !PT ;  /* 0x0000000106ff7812 */ /* 0x010fda000786c0ff */
[----:B------:R-:W-:Y:S02]  /*22a0*/  @P3 MOV R13, R4 ;  /* 0x00000004000d3202 */ /* 0x000fe40000000f00 */
[----:B------:R-:W-:Y:S01]  /*22b0*/  @P3 LOP3.LUT R10, R5, 0xffff, RZ, 0xc0, !PT ;  /* 0x0000ffff050a3812 */ /* 0x000fe200078ec0ff */
[----:B------:R-:W-:Y:S06]  /*22c0*/  @!P0 BRA `(.L_x_31) ;  /* 0x0000000000b88947 */ /* 0x000fec0003800000 */
[----:B------:R-:W1:Y:S01]  /*22d0*/  LDC.64 R4, c[0x0][0xb18] ;  /* 0x0002c600ff047b82 */ /* 0x000e620000000a00 */
[----:B--2---:R-:W-:-:S07]  /*22e0*/  ISETP.NE.AND P2, PT, R72, 0x1, PT ;  /* 0x000000014800780c */ /* 0x004fce0003f45270 */
[----:B------:R-:W2:Y:S08]  /*22f0*/  LDC.64 R6, c[0x0][0xb10] ;  /* 0x0002c400ff067b82 */ /* 0x000eb00000000a00 */
[----:B------:R-:W4:Y:S08]  /*2300*/  LDC R8, c[0x0][0xb20] ;  /* 0x0002c800ff087b82 */ /* 0x000f300000000800 */
[----:B------:R-:W3:Y:S01]  /*2310*/  LDC R14, c[0x0][0xb0c] ;  /* 0x0002c300ff0e7b82 */ /* 0x000ee20000000800 */
[----:B-1----:R-:W-:Y:S01]  /*2320*/  IMAD.HI.U32 R9, R0, R5, RZ ;  /* 0x0000000500097227 */ /* 0x002fe200078e00ff */
[----:B------:R-:W-:-:S03]  /*2330*/  ISETP.NE.AND P0, PT, R4, 0x1, PT ;  /* 0x000000010400780c */ /* 0x000fc60003f05270 */
[----:B------:R-:W-:-:S03]  /*2340*/  IMAD.HI.U32 R5, R10, R5, RZ ;  /* 0x000000050a057227 */ /* 0x000fc600078e00ff */
[----:B------:R-:W1:Y:S01]  /*2350*/  LDC.64 R2, c[0x0][0xb28] ;  /* 0x0002ca00ff027b82 */ /* 0x000e620000000a00 */
[----:B--2---:R-:W-:-:S04]  /*2360*/  IMAD.HI.U32 R16, R11, R6, RZ ;  /* 0x000000060b107227 */ /* 0x004fc800078e00ff */
[----:B------:R-:W-:Y:S01]  /*2370*/  IMAD.HI.U32 R18, R13, R6, RZ ;  /* 0x000000060d127227 */ /* 0x000fe200078e00ff */
[----:B------:R-:W-:Y:S02]  /*2380*/  SHF.R.U32.HI R16, RZ, R7, R16 ;  /* 0x00000007ff107219 */ /* 0x000fe40000011610 */
[-C--:B----4-:R-:W-:Y:S02]  /*2390*/  SHF.R.U32.HI R9, RZ, R8.reuse, R9 ;  /* 0x00000008ff097219 */ /* 0x090fe40000011609 */
[----:B------:R-:W-:Y:S02]  /*23a0*/  SHF.R.U32.HI R5, RZ, R8, R5 ;  /* 0x00000008ff057219 */ /* 0x000fe40000011605 */
[----:B------:R-:W-:Y:S02]  /*23b0*/  SEL R9, R0, R9, !P0 ;  /* 0x0000000900097207 */ /* 0x000fe40004000000 */
[----:B------:R-:W-:Y:S02]  /*23c0*/  SHF.R.U32.HI R18, RZ, R7, R18 ;  /* 0x00000007ff127219 */ /* 0x000fe40000011612 */
[----:B---3--:R-:W-:-:S02]  /*23d0*/  ISETP.NE.AND P1, PT, R14, 0x1, PT ;  /* 0x000000010e00780c */ /* 0x008fc40003f25270 */
[----:B------:R-:W-:Y:S02]  /*23e0*/  SEL R5, R10, R5, !P0 ;  /* 0x000000050a057207 */ /* 0x000fe40004000000 */
[----:B------:R-:W-:Y:S02]  /*23f0*/  SEL R15, R11, R16, !P1 ;  /* 0x000000100b0f7207 */ /* 0x000fe40004800000 */
[----:B------:R-:W-:Y:S01]  /*2400*/  SEL R7, R13, R18, !P1 ;  /* 0x000000120d077207 */ /* 0x000fe20004800000 */
[----:B-1----:R-:W-:-:S04]  /*2410*/  IMAD.HI.U32 R16, R9, R2, RZ ;  /* 0x0000000209107227 */ /* 0x002fc800078e00ff */
[----:B------:R-:W-:Y:S01]  /*2420*/  IMAD.HI.U32 R6, R15, R2, RZ ;  /* 0x000000020f067227 */ /* 0x000fe200078e00ff */
[----:B------:R-:W-:-:S04]  /*2430*/  @P2 SHF.R.U32.HI R9, RZ, R3, R16 ;  /* 0x00000003ff092219 */ /* 0x000fc80000011610 */
[----:B------:R-:W-:Y:S01]  /*2440*/  @P2 SHF.R.U32.HI R15, RZ, R3, R6 ;  /* 0x00000003ff0f2219 */ /* 0x000fe20000011606 */
[----:B------:R-:W-:-:S04]  /*2450*/  IMAD R9, R72, R9, RZ ;  /* 0x0000000948097224 */ /* 0x000fc800078e02ff */
[----:B------:R-:W-:Y:S01]  /*2460*/  IMAD R6, R72, R15, RZ ;  /* 0x0000000f48067224 */ /* 0x000fe200078e02ff */
[C---:B------:R-:W-:Y:S02]  /*2470*/  ISETP.GE.AND P0, PT, R5.reuse, R9, PT ;  /* 0x000000090500720c */ /* 0x040fe40003f06270 */
[----:B------:R-:W-:Y:S02]  /*2480*/  IADD3 R9, PT, PT, -R5, RZ, RZ ;  /* 0x000000ff05097210 */ /* 0x000fe40007ffe1ff */
[----:B------:R-:W-:Y:S01]  /*2490*/  ISETP.GE.OR P0, PT, R7, R6, P0 ;  /* 0x000000060700720c */ /* 0x000fe20000706670 */
[----:B------:R-:W-:-:S04]  /*24a0*/  IMAD.HI.U32 R6, R5, R2, RZ ;  /* 0x0000000205067227 */ /* 0x000fc800078e00ff */
[----:B------:R-:W-:Y:S01]  /*24b0*/  IMAD R9, R4, R9, R10 ;  /* 0x0000000904097224 */ /* 0x000fe200078e020a */
[----:B------:R-:W-:-:S04]  /*24c0*/  SHF.R.U32.HI R6, RZ, R3, R6 ;  /* 0x00000003ff067219 */ /* 0x000fc80000011606 */
[----:B------:R-:W-:-:S03]  /*24d0*/  SEL R6, R5, R6, !P2 ;  /* 0x0000000605067207 */ /* 0x000fc60005000000 */
[----:B------:R-:W-:-:S04]  /*24e0*/  @!P0 IMAD.HI.U32 R8, R7, R2, RZ ;  /* 0x0000000207088227 */ /* 0x000fc800078e00ff */
[----:B------:R-:W-:Y:S01]  /*24f0*/  IMAD.MOV R2, RZ, RZ, -R6 ;  /* 0x000000ffff027224 */ /* 0x000fe200078e0a06 */
[----:B------:R-:W-:-:S03]  /*2500*/  @!P0 SHF.R.U32.HI R8, RZ, R3, R8 ;  /* 0x00000003ff088219 */ /* 0x000fc60000011608 */
[----:B------:R-:W-:Y:S01]  /*2510*/  IMAD R2, R72, R2, R5 ;  /* 0x0000000248027224 */ /* 0x000fe200078e0205 */
        /* <DEDUP_REMOVED lines=9> */
.L_x_31:
[----:B------:R-:W1:Y:S02]  /*25b0*/  LDCU UR4, c[0x0][0xb30] ;  /* 0x00016600ff0477ac */ /* 0x000e640008000800 */
[----:B-1----:R-:W-:-:S09]  /*25c0*/  UISETP.NE.AND UP0, UPT, UR4, 0x1, UPT ;  /* 0x000000010400788c */ /* 0x002fd2000bf05270 */
[----:B------:R-:W-:Y:S05]  /*25d0*/  BRA.U UP0, `(.L_x_32) ;  /* 0x0000000100407547 */ /* 0x000fea000b800000 */
[----:B------:R-:W1:Y:S08]  /*25e0*/  LDC.64 R4, c[0x0][0xb10] ;  /* 0x0002c400ff047b82 */ /* 0x000e700000000a00 */
[----:B------:R-:W4:Y:S08]  /*25f0*/  LDC.64 R2, c[0x0][0xb18] ;  /* 0x0002c600ff027b82 */ /* 0x000f300000000a00 */
[----:B------:R-:W2:Y:S08]  /*2600*/  LDC R6, c[0x0][0xb20] ;  /* 0x0002c800ff067b82 */ /* 0x000eb00000000800 */
[----:B------:R-:W3:Y:S01]  /*2610*/  LDC R8, c[0x0][0xb0c] ;  /* 0x0002c300ff087b82 */ /* 0x000ee20000000800 */
[----:B-1----:R-:W-:-:S05]  /*2620*/  IMAD.HI.U32 R4, R13, R4, RZ ;  /* 0x000000040d047227 */ /* 0x002fca00078e00ff */
[----:B------:R-:W-:Y:S01]  /*2630*/  SHF.R.U32.HI R4, RZ, R5, R4 ;  /* 0x00000005ff047219 */ /* 0x000fe20000011604 */
[----:B----4-:R-:W-:Y:S01]  /*2640*/  IMAD.HI.U32 R3, R10, R3, RZ ;  /* 0x000000030a037227 */ /* 0x010fe200078e00ff */
[----:B------:R-:W-:-:S04]  /*2650*/  ISETP.NE.AND P0, PT, R2, 0x1, PT ;  /* 0x000000010200780c */ /* 0x000fc80003f05270 */
[----:B--2---:R-:W-:-:S04]  /*2660*/  SHF.R.U32.HI R3, RZ, R6, R3 ;  /* 0x00000006ff037219 */ /* 0x004fc80000011603 */
[----:B------:R-:W-:Y:S02]  /*2670*/  SEL R3, R10, R3, !P0 ;  /* 0x000000030a037207 */ /* 0x000fe40004000000 */
[----:B---3--:R-:W-:-:S04]  /*2680*/  ISETP.NE.AND P1, PT, R8, 0x1, PT ;  /* 0x000000010800780c */ /* 0x008fc80003f25270 */
[----:B------:R-:W-:-:S05]  /*2690*/  SEL R4, R13, R4, !P1 ;  /* 0x000000040d047207 */ /* 0x000fca0004800000 */
[----:B------:R-:W-:Y:S02]  /*26a0*/  IMAD.IADD R5, R3, 0x1, -R4 ;  /* 0x0000000103057824 */ /* 0x000fe400078e0a04 */
[----:B------:R-:W-:Y:S02]  /*26b0*/  IMAD.IADD R3, R4, 0x1, -R3 ;  /* 0x0000000104037824 */ /* 0x000fe400078e0a03 */
[----:B------:R-:W-:Y:S02]  /*26c0*/  IMAD R13, R5, R8, R13 ;  /* 0x00000008050d7224 */ /* 0x000fe400078e020d */
[----:B------:R-:W-:-:S07]  /*26d0*/  IMAD R10, R3, R2, R10 ;  /* 0x00000002030a7224 */ /* 0x000fce00078e020a */
.L_x_32:
[----:B------:R-:W-:Y:S01]  /*26e0*/  UMOV UR20, UR31 ;  /* 0x0000001f00147c82 */ /* 0x000fe20008000000 */
[----:B------:R-:W-:Y:S01]  /*26f0*/  PLOP3.LUT P0, PT, PT, PT, PT, 0x80, 0x8 ;  /* 0x000000000008781c */ /* 0x000fe20003f0f070 */
[----:B------:R-:W-:Y:S01]  /*2700*/  IMAD.IADD R19, R13, 0x1, R176 ;  /* 0x000000010d137824 */ /* 0x000fe200078e02b0 */
[----:B------:R-:W-:Y:S01]  /*2710*/  LOP3.LUT R12, R12, 0x1, RZ, 0x3c, !PT ;  /* 0x000000010c0c7812 */ /* 0x000fe200078e3cff */
[----:B------:R-:W-:Y:S01]  /*2720*/  IMAD.IADD R16, R10, 0x1, R145 ;  /* 0x000000010a107824 */ /* 0x000fe200078e0291 */
[----:B------:R-:W-:Y:S09]  /*2730*/  @P3 BRA `(.L_x_33) ;  /* 0xffffffec00683947 */ /* 0x000ff2000383ffff */
[----:B------:R-:W-:Y:S01]  /*2740*/  UIADD3 UR22, UPT, UPT, UR22, 0x60, URZ ;  /* 0x0000006016167890 */ /* 0x000fe2000fffe0ff */
[----:B------:R-:W-:-:S03]  /*2750*/  MOV R3, UR33 ;  /* 0x0000002100037c02 */ /* 0x000fc60008000f00 */
[----:B------:R-:W-:Y:S01]  /*2760*/  ULEA UR4, UR32, UR22, 0x3 ;  /* 0x0000001620047291 */ /* 0x000fe2000f8e18ff */
[----:B------:R-:W-:-:S08]  /*2770*/  SHF.L.U32 R3, R3, 0x1f, RZ ;  /* 0x0000001f03037819 */ /* 0x000fd000000006ff */
[----:B------:R-:W1:Y:S02]  /*2780*/  SYNCS.PHASECHK.TRANS64.TRYWAIT P0, [UR4], R3 ;  /* 0x00000003ff0075a7 */ /* 0x000e640008001104 */
[----:B-1----:R-:W-:Y:S05]  /*2790*/  @!P0 BRA `(.L_x_34) ;  /* 0x0000006000d08947 */ /* 0x002fea0003800000 */
.L_x_112:
[----:B------:R-:W-:-:S04]  /*27a0*/  UIADD3 UR6, UPT, UPT, UR32, 0x1, URZ ;  /* 0x0000000120067890 */ /* 0x000fc8000fffe0ff */
[----:B------:R-:W-:-:S04]  /*27b0*/  UISETP.NE.AND UP0, UPT, UR6, 0xc, UPT ;  /* 0x0000000c0600788c */ /* 0x000fc8000bf05270 */
[----:B------:R-:W-:Y:S02]  /*27c0*/  USEL UR5, URZ, 0x1, UP0 ;  /* 0x00000001ff057887 */ /* 0x000fe40008000000 */
[----:B------:R-:W-:Y:S02]  /*27d0*/  USEL UR6, UR6, URZ, UP0 ;  /* 0x000000ff06067287 */ /* 0x000fe40008000000 */
[----:B------:R-:W-:Y:S02]  /*27e0*/  ULOP3.LUT UR5, UR33, UR5, URZ, 0x3c, !UPT ;  /* 0x0000000521057292 */ /* 0x000fe4000f8e3cff */
[----:B------:R-:W-:-:S04]  /*27f0*/  ULEA UR4, UR6, UR22, 0x3 ;  /* 0x0000001606047291 */ /* 0x000fc8000f8e18ff */
[----:B-1----:R-:W-:-:S04]  /*2800*/  MOV R3, UR5 ;  /* 0x0000000500037c02 */ /* 0x002fc80008000f00 */
[----:B------:R-:W-:-:S04]  /*2810*/  SHF.L.U32 R3, R3, 0x1f, RZ ;  /* 0x0000001f03037819 */ /* 0x000fc800000006ff */
[----:B------:R-:W1:Y:S02]  /*2820*/  SYNCS.PHASECHK.TRANS64.TRYWAIT P0, [UR4], R3 ;  /* 0x00000003ff0075a7 */ /* 0x000e640008001104 */
[----:B-1----:R-:W-:Y:S05]  /*2830*/  @!P0 BRA `(.L_x_35) ;  /* 0x0000006000c08947 */ /* 0x002fea0003800000 */
.L_x_114:
        /* <DEDUP_REMOVED lines=10> */
.L_x_116:
        /* <DEDUP_REMOVED lines=10> */
.L_x_118:
        /* <DEDUP_REMOVED lines=10> */
.L_x_120:
        /* <DEDUP_REMOVED lines=10> */
.L_x_122:
        /* <DEDUP_REMOVED lines=10> */
.L_x_124:
        /* <DEDUP_REMOVED lines=10> */
.L_x_126:
        /* <DEDUP_REMOVED lines=10> */
.L_x_128:
        /* <DEDUP_REMOVED lines=10> */
.L_x_130:
        /* <DEDUP_REMOVED lines=10> */
.L_x_132:
[----:B------:R-:W-:-:S04]  /*2de0*/  UIADD3 UR6, UPT, UPT, UR6, 0x1, URZ ;  /* 0x0000000106067890 */ /* 0x000fc8000fffe0ff */
[----:B------:R-:W-:-:S04]  /*2df0*/  UISETP.NE.AND UP0, UPT, UR6, 0xc, UPT ;  /* 0x0000000c0600788c */ /* 0x000fc8000bf05270 */
[----:B------:R-:W-:Y:S02]  /*2e00*/  USEL UR4, URZ, 0x1, UP0 ;  /* 0x00000001ff047887 */ /* 0x000fe40008000000 */
[----:B------:R-:W-:Y:S02]  /*2e10*/  USEL UR6, UR6, URZ, UP0 ;  /* 0x000000ff06067287 */ /* 0x000fe40008000000 */
[----:B------:R-:W-:Y:S02]  /*2e20*/  ULOP3.LUT UR4, UR5, UR4, URZ, 0x3c, !UPT ;  /* 0x0000000405047292 */ /* 0x000fe4000f8e3cff */
[----:B------:R-:W-:-:S04]  /*2e30*/  ULEA UR6, UR6, UR22, 0x3 ;  /* 0x0000001606067291 */ /* 0x000fc8000f8e18ff */
[----:B------:R-:W-:Y:S02]  /*2e40*/  IMAD.U32 R2, RZ, RZ, UR4 ;  /* 0x00000004ff027e24 */ /* 0x000fe4000f8e00ff */
[----:B-1----:R-:W-:-:S03]  /*2e50*/  MOV R0, UR6 ;  /* 0x0000000600007c02 */ /* 0x002fc60008000f00 */
[----:B------:R-:W-:-:S07]  /*2e60*/  SHF.L.U32 R3, R2, 0x1f, RZ ;  /* 0x0000001f02037819 */ /* 0x000fce00000006ff */
.L_x_45:
[----:B-1----:R1:W4:Y:S02]  /*2e70*/  SYNCS.PHASECHK.TRANS64.TRYWAIT P0, [R0+URZ], R3 ;  /* 0x00000003000075a7 */ /* 0x00232400080011ff */
[----:B----4-:R-:W-:Y:S05]  /*2e80*/  @!P0 NANOSLEEP.SYNCS 0x989680 ;  /* 0x009896800000895d */ /* 0x010fea0003900000 */
[----:B------:R-:W4:Y:S02]  /*2e90*/  @!P0 SYNCS.PHASECHK.TRANS64 P0, [R0+URZ], R3 ;  /* 0x00000003000085a7 */ /* 0x000f2400080010ff */
[----:B----4-:R-:W-:Y:S05]  /*2ea0*/  @P0 EXIT ;  /* 0x000000000000094d */ /* 0x010fea0003800000 */
[----:B------:R-:W-:Y:S05]  /*2eb0*/  BRA `(.L_x_45) ;  /* 0xfffffffc00ec7947 */ /* 0x000fea000383ffff */
.L_x_17:
[----:B------:R-:W-:-:S04]  /*2ec0*/  UISETP.NE.AND UP1, UPT, UR45, URZ, UPT ;  /* 0x000000ff2d00728c */ /* 0x000fc8000bf25270 */
[----:B------:R-:W-:-:S09]  /*2ed0*/  UISETP.NE.OR UP1, UPT, UR8, 0x1, UP1 ;  /* 0x000000010800788c */ /* 0x000fd20008f25670 */
[----:B------:R-:W-:Y:S05]  /*2ee0*/  BRA.U UP1, `(.L_x_46) ;  /* 0x0000000101b07547 */ /* 0x000fea000b800000 */
[----:B------:R-:W-:Y:S01]  /*2ef0*/  UMOV UR4, 0x400 ;  /* 0x0000040000047882 */ /* 0x000fe20000000000 */
[----:B------:R-:W-:Y:S01]  /*2f00*/  HFMA2 R3, -RZ, RZ, 0, 5.9604644775390625e-08 ;  /* 0x00000001ff037431 */ /* 0x000fe200000001ff */
[----:B------:R-:W-:Y:S01]  /*2f10*/  ULEA UR45, UR45, UR4, 0x18 ;  /* 0x000000042d2d7291 */ /* 0x000fe2000f8ec0ff */
[----:B------:R-:W-:Y:S01]  /*2f20*/  ISETP.NE.AND P0, PT, R2, RZ, PT ;  /* 0x000000ff0200720c */ /* 0x000fe20003f05270 */
[----:B------:R-:W-:Y:S02]  /*2f30*/  IMAD.MOV.U32 R8, RZ, RZ, RZ ;  /* 0x000000ffff087224 */ /* 0x000fe400078e00ff */
[----:B------:R-:W-:Y:S02]  /*2f40*/  UIADD3 UR6, UPT, UPT, UR45, 0xf8, URZ ;  /* 0x000000f82d067890 */ /* 0x000fe4000fffe0ff */
[----:B------:R-:W-:Y:S02]  /*2f50*/  UIADD3 UR7, UPT, UPT, UR45, 0xf0, URZ ;  /* 0x000000f02d077890 */ /* 0x000fe4000fffe0ff */
[----:B------:R-:W-:-:S12]  /*2f60*/  UPRMT UR6, URZ, 0x654, UR6 ;  /* 0x00000654ff067896 */ /* 0x000fd80008000006 */
.L_x_49:
[----:B------:R-:W-:Y:S01]  /*2f70*/  SHF.L.U32 R7, R3, 0x1f, RZ ;  /* 0x0000001f03077819 */ /* 0x000fe200000006ff */
[----:B------:R-:W-:Y:S02]  /*2f80*/  IMAD.U32 R9, RZ, RZ, UR7 ;  /* 0x00000007ff097e24 */ /* 0x000fe4000f8e00ff */
[----:B------:R-:W-:Y:S01]  /*2f90*/  @!P0 IMAD.MOV.U32 R5, RZ, RZ, 0x10 ;  /* 0x00000010ff058424 */ /* 0x000fe200078e00ff */
[----:B------:R-:W1:Y:S02]  /*2fa0*/  SYNCS.PHASECHK.TRANS64.TRYWAIT P1, [UR45+0xf8], R7 ;  /* 0x0000f807ff0075a7 */ /* 0x000e64000802112d */
[----:B------:R-:W-:-:S04]  /*2fb0*/  PRMT R9, R2, 0x654, R9 ;  /* 0x0000065402097816 */ /* 0x000fc80000000009 */
[----:B------:R-:W-:Y:S01]  /*2fc0*/  SEL R0, R9, R0, !P0 ;  /* 0x0000000009007207 */ /* 0x000fe20004000000 */
[----:B-1----:R-:W-:Y:S06]  /*2fd0*/  @!P1 BRA `(.L_x_47) ;  /* 0x0000005c00c89947 */ /* 0x002fec0003800000 */
.L_x_134:
[----:B------:R-:W-:Y:S01]  /*2fe0*/  UIADD3 UR4, UPT, UPT, UR45, 0x130, URZ ;  /* 0x000001302d047890 */ /* 0x000fe2000fffe0ff */
[----:B------:R2:W-:Y:S01]  /*2ff0*/  @!P0 SYNCS.ARRIVE.TRANS64.RED RZ, [R0+URZ], R5 ;  /* 0x0000000500ff89a7 */ /* 0x0005e200080004ff */
[----:B------:R-:W-:Y:S01]  /*3000*/  UIADD3 UR5, UPT, UPT, UR45, 0xf0, URZ ;  /* 0x000000f02d057890 */ /* 0x000fe2000fffe0ff */
[----:B------:R-:W-:-:S08]  /*3010*/  LOP3.LUT R3, R3, 0x1, RZ, 0x3c, !PT ;  /* 0x0000000103037812 */ /* 0x000fd000078e3cff */
[----:B------:R-:W-:Y:S06]  /*3020*/  UGETNEXTWORKID.BROADCAST [UR4], [UR5] ;  /* 0x00000000040073ca */ /* 0x000fec0008000100 */
[----:B--2---:R-:W-:-:S04]  /*3030*/  SHF.L.U32 R5, R8, 0x1f, RZ ;  /* 0x0000001f08057819 */ /* 0x004fc800000006ff */
[----:B------:R-:W2:Y:S02]  /*3040*/  SYNCS.PHASECHK.TRANS64.TRYWAIT P1, [UR45+0xf0], R5 ;  /* 0x0000f005ff0075a7 */ /* 0x000ea4000802112d */
[----:B--2---:R-:W-:Y:S05]  /*3050*/  @!P1 BRA `(.L_x_48) ;  /* 0x0000005c00c09947 */ /* 0x004fea0003800000 */
.L_x_136:
[----:B-1----:R-:W1:Y:S01]  /*3060*/  LDS.128 R4, [UR45+0x130] ;  /* 0x0001302dff047984 */ /* 0x002e620008000c00 */
[----:B------:R-:W-:Y:S01]  /*3070*/  LOP3.LUT R8, R8, 0x1, RZ, 0x3c, !PT ;  /* 0x0000000108087812 */ /* 0x000fe200078e3cff */
[----:B------:R-:W-:Y:S01]  /*3080*/  @!PT LDS RZ, [RZ] ;  /* 0x00000000fffff984 */ /* 0x000fe20000000800 */
[----:B------:R-:W-:Y:S01]  /*3090*/  @!PT LDS RZ, [RZ] ;  /* 0x00000000fffff984 */ /* 0x000fe20000000800 */
[----:B------:R-:W-:Y:S01]  /*30a0*/  @!PT LDS RZ, [RZ] ;  /* 0x00000000fffff984 */ /* 0x000fe20000000800 */
[----:B------:R-:W-:Y:S01]  /*30b0*/  @!PT LDS RZ, [RZ] ;  /* 0x00000000fffff984 */ /* 0x000fe20000000800 */
[----:B------:R2:W-:Y:S06]  /*30c0*/  MEMBAR.ALL.CTA ;  /* 0x0000000000007992 */ /* 0x0005ec0000008000 */
[----:B--2---:R-:W2:Y:S02]  /*30d0*/  FENCE.VIEW.ASYNC.S ;  /* 0x00000000000073c6 */ /* 0x004ea40000000000 */
[----:B--2---:R-:W-:Y:S01]  /*30e0*/  SYNCS.ARRIVE.TRANS64.RED.A1T0 RZ, [UR6], RZ ;  /* 0x000000ffffff79a7 */ /* 0x004fe20008100406 */
[----:B-1----:R-:W-:-:S13]  /*30f0*/  LOP3.LUT P1, RZ, R6, 0x1, RZ, 0xc0, !PT ;  /* 0x0000000106ff7812 */ /* 0x002fda000782c0ff */
[----:B------:R-:W-:Y:S05]  /*3100*/  @P1 BRA `(.L_x_49) ;  /* 0xfffffffc00981947 */ /* 0x000fea000383ffff */
[----:B------:R-:W-:-:S04]  /*3110*/  SHF.L.U32 R0, R3, 0x1f, RZ ;  /* 0x0000001f03007819 */ /* 0x000fc800000006ff */
[----:B------:R-:W1:Y:S02]  /*3120*/  SYNCS.PHASECHK.TRANS64 P0, [UR45+0xf8], R0 ;  /* 0x0000f800ff0075a7 */ /* 0x000e64000800102d */
[----:B-1----:R-:W-:Y:S05]  /*3130*/  @P0 EXIT ;  /* 0x000000000000094d */ /* 0x002fea0003800000 */
[----:B------:R-:W-:-:S07]  /*3140*/  MOV R0, UR45 ;  /* 0x0000002d00007c02 */ /* 0x000fce0008000f00 */
.L_x_50:
[----:B-1----:R-:W-:-:S04]  /*3150*/  SHF.L.U32 R5, R3, 0x1f, RZ ;  /* 0x0000001f03057819 */ /* 0x002fc800000006ff */
[----:B------:R1:W2:Y:S03]  /*3160*/  SYNCS.PHASECHK.TRANS64.TRYWAIT P0, [R0+URZ+0xf8], R5 ;  /* 0x0000f805000075a7 */ /* 0x0002a600080011ff */
[----:B--2---:R-:W-:Y:S05]  /*3170*/  @!P0 NANOSLEEP.SYNCS 0x989680 ;  /* 0x009896800000895d */ /* 0x004fea0003900000 */
[----:B------:R-:W2:Y:S02]  /*3180*/  @!P0 SYNCS.PHASECHK.TRANS64 P0, [R0+URZ+0xf8], R5 ;  /* 0x0000f805000085a7 */ /* 0x000ea400080010ff */
[----:B--2---:R-:W-:Y:S05]  /*3190*/  @P0 EXIT ;  /* 0x000000000000094d */ /* 0x004fea0003800000 */
[----:B------:R-:W-:Y:S05]  /*31a0*/  BRA `(.L_x_50) ;  /* 0xfffffffc00e87947 */ /* 0x000fea000383ffff */
.L_x_46:
[----:B------:R-:W-:-:S09]  /*31b0*/  UISETP.NE.AND UP1, UPT, UR8, URZ, UPT ;  /* 0x000000ff0800728c */ /* 0x000fd2000bf25270 */
[----:B------:R-:W-:Y:S05]  /*31c0*/  BRA.U UP1, `(.L_x_51) ;  /* 0x0000000d013c7547 */ /* 0x000fea000b800000 */
[----:B------:R-:W-:Y:S01]  /*31d0*/  UMOV UR4, 0x40 ;  /* 0x0000004000047882 */ /* 0x000fe20000000000 */
[----:B------:R-:W-:Y:S01]  /*31e0*/  NOP ;  /* 0x0000000000007918 */ /* 0x000fe20000000000 */
[----:B------:R-:W-:Y:S01]  /*31f0*/  ULEA UR4, UR45, UR4, 0x18 ;  /* 0x000000042d047291 */ /* 0x000fe2000f8ec0ff */
[----:B------:R-:W-:Y:S02]  /*3200*/  UMOV UR5, 0x400 ;  /* 0x0000040000057882 */ /* 0x000fe40000000000 */
[----:B------:R-:W-:-:S06]  /*3210*/  ULEA UR45, UR45, UR5, 0x18 ;  /* 0x000000052d2d7291 */ /* 0x000fcc000f8ec0ff */
[----:B------:R-:W1:Y:S02]  /*3220*/  LDS.U8 R0, [UR4+0x1c] ;  /* 0x00001c04ff007984 */ /* 0x000e640008000000 */
[----:B-1----:R-:W-:-:S13]  /*3230*/  ISETP.NE.AND P0, PT, R0, RZ, PT ;  /* 0x000000ff0000720c */ /* 0x002fda0003f05270 */
[----:B------:R-:W-:Y:S05]  /*3240*/  @P0 BRA `(.L_x_52) ;  /* 0x0000000000580947 */ /* 0x000fea0003800000 */
[----:B------:R-:W-:-:S13]  /*3250*/  ELECT P0, URZ, PT ;  /* 0x0000000000ff782f */ /* 0x000fda0003800000 */
[----:B------:R-:W-:Y:S05]  /*3260*/  @!P0 BRA `(.L_x_53) ;  /* 0x0000000000608947 */ /* 0x000fea0003800000 */
[----:B------:R-:W-:Y:S01]  /*3270*/  UMOV UR5, 0x10 ;  /* 0x0000001000057882 */ /* 0x000fe20000000000 */
[----:B------:R-:W-:Y:S01]  /*3280*/  HFMA2 R0, -RZ, RZ, 0, 5.9604644775390625e-08 ;  /* 0x00000001ff007431 */ /* 0x000fe200000001ff */
[----:B------:R-:W-:-:S03]  /*3290*/  MOV R2, 0xffff ;  /* 0x0000ffff00027802 */ /* 0x000fc60000000f00 */
[----:B------:R-:W-:Y:S04]  /*32a0*/  DEPBAR.LE SB1, 0x36 ;  /* 0x00009d800000791a */ /* 0x000fe80000000000 */
[----:B------:R-:W1:Y:S02]  /*32b0*/  UTCATOMSWS.FIND_AND_SET.ALIGN UP0, UR5, UR5 ;  /* 0x00000005000575e3 */ /* 0x000e640008000800 */
[----:B-1----:R-:W-:Y:S01]  /*32c0*/  MOV R3, UR5 ;  /* 0x0000000500037c02 */ /* 0x002fe20008000f00 */
[----:B------:R-:W-:Y:S06]  /*32d0*/  BRA.U UP0, `(.L_x_54) ;  /* 0x0000000100187547 */ /* 0x000fec000b800000 */
.L_x_55:
[----:B------:R-:W-:Y:S05]  /*32e0*/  NANOSLEEP 0x64 ;  /* 0x000000640000795d */ /* 0x000fea0003800000 */
[----:B------:R-:W-:-:S05]  /*32f0*/  UMOV UR5, 0x10 ;  /* 0x0000001000057882 */ /* 0x000fca0000000000 */
[----:B------:R-:W-:Y:S04]  /*3300*/  DEPBAR.LE SB1, 0x36 ;  /* 0x00009d800000791a */ /* 0x000fe80000000000 */
[----:B------:R-:W1:Y:S02]  /*3310*/  UTCATOMSWS.FIND_AND_SET.ALIGN UP0, UR5, UR5 ;  /* 0x00000005000575e3 */ /* 0x000e640008000800 */
[----:B-1----:R-:W-:Y:S01]  /*3320*/  MOV R3, UR5 ;  /* 0x0000000500037c02 */ /* 0x002fe20008000f00 */
[----:B------:R-:W-:Y:S05]  /*3330*/  BRA.U !UP0, `(.L_x_55) ;  /* 0xfffffffd08e87547 */ /* 0x000fea000b83ffff */
.L_x_54:
[-C--:B------:R-:W-:Y:S02]  /*3340*/  SHF.L.U32 R2, R2, R3.reuse, RZ ;  /* 0x0000000302027219 */ /* 0x080fe400000006ff */
[----:B------:R-:W-:Y:S01]  /*3350*/  SHF.L.U32 R0, R0, R3, RZ ;  /* 0x0000000300007219 */ /* 0x000fe200000006ff */
[----:B------:R-:W-:Y:S02]  /*3360*/  IMAD.SHL.U32 R3, R3, 0x20, RZ ;  /* 0x0000002003037824 */ /* 0x000fe400078e00ff */
[----:B------:R1:W-:Y:S04]  /*3370*/  ATOMS.OR RZ, [UR4+0x14], R2 ;  /* 0x00001402ffff798c */ /* 0x0003e8000b000004 */
[----:B------:R1:W-:Y:S04]  /*3380*/  ATOMS.OR RZ, [UR4+0x18], R0 ;  /* 0x00001800ffff798c */ /* 0x0003e8000b000004 */
[----:B------:R1:W-:Y:S01]  /*3390*/  STS [UR45+0x140], R3 ;  /* 0x00014003ff007988 */ /* 0x0003e2000800082d */
[----:B------:R-:W-:Y:S05]  /*33a0*/  BRA `(.L_x_53) ;  /* 0x0000000000107947 */ /* 0x000fea0003800000 */
.L_x_52:
[----:B------:R-:W-:Y:S02]  /*33b0*/  MOV R0, 0xffffffff ;  /* 0xffffffff00007802 */ /* 0x000fe40000000f00 */
[----:B------:R-:W-:-:S03]  /*33c0*/  MOV R2, 0x33f0 ;  /* 0x000033f000027802 */ /* 0x000fc60000000f00 */
[----:B------:R1:W-:Y:S04]  /*33d0*/  STS [UR45+0x140], R0 ;  /* 0x00014000ff007988 */ /* 0x0003e8000800082d */
[----:B-1-3-5:R-:W-:Y:S05]  /*33e0*/  CALL.REL.NOINC `($__internal_1_$__cuda_sm10x_tcgen05_guardrail_trap_phase_invalid_during_alloc) ;  /* 0x0000006000447944 */ /* 0x02afea0003c00000 */
.L_x_53:
[----:B------:R-:W-:Y:S05]  /*33f0*/  WARPSYNC.ALL ;  /* 0x0000000000007948 */ /* 0x000fea0003800000 */
[----:B------:R-:W2:Y:S01]  /*3400*/  S2UR UR6, SR_CgaCtaId ;  /* 0x00000000000679c3 */ /* 0x000ea20000008800 */
[----:B------:R-:W-:Y:S01]  /*3410*/  UMOV UR4, 0x400 ;  /* 0x0000040000047882 */ /* 0x000fe20000000000 */
[----:B------:R-:W-:-:S06]  /*3420*/  NOP ;  /* 0x0000000000007918 */ /* 0x000fcc0000000000 */
[----:B------:R-:W-:Y:S06]  /*3430*/  BAR.ARV 0x6, 0xa0 ;  /* 0x0182800000007b1d */ /* 0x000fec0000002000 */
[----:B------:R-:W-:Y:S01]  /*3440*/  IMAD.MOV.U32 R8, RZ, RZ, 0x1 ;  /* 0x00000001ff087424 */ /* 0x000fe200078e00ff */
[----:B------:R-:W-:Y:S01]  /*3450*/  UMOV UR15, URZ ;  /* 0x000000ff000f7c82 */ /* 0x000fe20008000000 */
[----:B------:R-:W-:Y:S01]  /*3460*/  UMOV UR14, URZ ;  /* 0x000000ff000e7c82 */ /* 0x000fe20008000000 */
[----:B------:R-:W-:Y:S01]  /*3470*/  UMOV UR20, 0x0 ;  /* 0x0000000000147882 */ /* 0x000fe20000000000 */
[----:B------:R-:W-:Y:S01]  /*3480*/  UMOV UR21, 0x8200010 ;  /* 0x0820001000157882 */ /* 0x000fe20000000000 */
[----:B------:R-:W-:Y:S01]  /*3490*/  UMOV UR18, 0x0 ;  /* 0x0000000000127882 */ /* 0x000fe20000000000 */
[----:B------:R-:W-:Y:S01]  /*34a0*/  UMOV UR19, 0x8200010 ;  /* 0x0820001000137882 */ /* 0x000fe20000000000 */
[----:B--2---:R-:W-:Y:S01]  /*34b0*/  ULEA UR6, UR6, UR4, 0x18 ;  /* 0x0000000406067291 */ /* 0x004fe2000f8ec0ff */
[----:B------:R-:W2:Y:S03]  /*34c0*/  LDCU.64 UR4, c[0x0][0x388] ;  /* 0x00007100ff0477ac */ /* 0x000ea60008000a00 */
[----:B------:R-:W-:-:S02]  /*34d0*/  UIADD3 UR9, UPT, UPT, UR6, 0x8400, URZ ;  /* 0x0000840006097890 */ /* 0x000fc4000fffe0ff */
[----:B------:R-:W-:-:S03]  /*34e0*/  UIADD3 UR10, UPT, UPT, UR6, 0x20400, URZ ;  /* 0x00020400060a7890 */ /* 0x000fc6000fffe0ff */
[----:B------:R-:W1:Y:S01]  /*34f0*/  LDS R9, [UR6+0x140] ;  /* 0x00014006ff097984 */ /* 0x000e620008000800 */
[----:B------:R-:W-:Y:S02]  /*3500*/  USHF.R.U32.HI UR9, URZ, 0x4, UR9 ;  /* 0x00000004ff097899 */ /* 0x000fe40008011609 */
[----:B------:R-:W-:Y:S02]  /*3510*/  USHF.R.U32.HI UR10, URZ, 0x4, UR10 ;  /* 0x00000004ff0a7899 */ /* 0x000fe4000801160a */
[----:B------:R-:W-:Y:S02]  /*3520*/  ULOP3.LUT UR9, UR9, 0x3fff, URZ, 0xc0, !UPT ;  /* 0x00003fff09097892 */ /* 0x000fe4000f8ec0ff */
[----:B------:R-:W-:Y:S02]  /*3530*/  ULOP3.LUT UR10, UR10, 0x3fff, URZ, 0xc0, !UPT ;  /* 0x00003fff0a0a7892 */ /* 0x000fe4000f8ec0ff */
[----:B------:R-:W-:Y:S02]  /*3540*/  ULOP3.LUT UR9, UR9, 0x10000, URZ, 0xfc, !UPT ;  /* 0x0001000009097892 */ /* 0x000fe4000f8efcff */
[----:B--2---:R-:W-:-:S02]  /*3550*/  UIADD3 UR4, UPT, UPT, UR4, 0x3f, URZ ;  /* 0x0000003f04047890 */ /* 0x004fc4000fffe0ff */
[----:B------:R-:W-:Y:S02]  /*3560*/  ULOP3.LUT UR10, UR10, 0x10000, URZ, 0xfc, !UPT ;  /* 0x000100000a0a7892 */ /* 0x000fe4000f8efcff */
[----:B------:R-:W-:-:S04]  /*3570*/  USHF.R.S32.HI UR7, URZ, 0x1f, UR4 ;  /* 0x0000001fff077899 */ /* 0x000fc80008011404 */
[----:B------:R-:W-:-:S03]  /*3580*/  ULEA.HI UR7, UR7, UR4, URZ, 0x6 ;  /* 0x0000000407077291 */ /* 0x000fc6000f8f30ff */
[----:B------:R-:W2:Y:S01]  /*3590*/  LDCU UR4, c[0x0][0x390] ;  /* 0x00007200ff0477ac */ /* 0x000ea20008000800 */
[----:B------:R-:W-:-:S04]  /*35a0*/  USHF.R.S32.HI UR7, URZ, 0x6, UR7 ;  /* 0x00000006ff077899 */ /* 0x000fc80008011407 */
[----:B------:R-:W-:Y:S02]  /*35b0*/  UIMAD UR7, UR7, UR5, URZ ;  /* 0x00000005070772a4 */ /* 0x000fe4000f8e02ff */
[----:B------:R-:W-:-:S04]  /*35c0*/  UIADD3 UR5, UPT, UPT, UR6, 0xf8, URZ ;  /* 0x000000f806057890 */ /* 0x000fc8000fffe0ff */
[----:B------:R-:W-:Y:S01]  /*35d0*/  UPRMT UR5, URZ, 0x654, UR5 ;  /* 0x00000654ff057896 */ /* 0x000fe20008000005 */
[C---:B-1----:R-:W-:Y:S01]  /*35e0*/  VIADD R3, R9.reuse, 0x80 ;  /* 0x0000008009037836 */ /* 0x042fe20000000000 */
[----:B------:R-:W-:Y:S01]  /*35f0*/  LOP3.LUT R2, R9, 0xffff, RZ, 0xc0, !PT ;  /* 0x0000ffff09027812 */ /* 0x000fe200078ec0ff */
[----:B--2---:R-:W-:-:S03]  /*3600*/  UIMAD UR4, UR7, UR4, URZ ;  /* 0x00000004070472a4 */ /* 0x004fc6000f8e02ff */
[----:B------:R-:W-:Y:S01]  /*3610*/  LOP3.LUT R3, R3, 0xffff, RZ, 0xc0, !PT ;  /* 0x0000ffff03037812 */ /* 0x000fe200078ec0ff */
[----:B------:R-:W-:Y:S02]  /*3620*/  UIADD3 UR16, UPT, UPT, UR4, -0x1, URZ ;  /* 0xffffffff04107890 */ /* 0x000fe4000fffe0ff */
[----:B------:R-:W-:Y:S02]  /*3630*/  UISETP.GE.AND UP2, UPT, UR4, 0x1, UPT ;  /* 0x000000010400788c */ /* 0x000fe4000bf46270 */
[----:B------:R1:W-:Y:S02]  /*3640*/  STL.64 [R1], R2 ;  /* 0x0000000201007387 */ /* 0x0003e40000100a00 */
[----:B-1----:R-:W-:-:S07]  /*3650*/  CS2R R2, SRZ ;  /* 0x0000000000027805 */ /* 0x002fce000001ff00 */
.L_x_62:
[----:B-1----:R-:W-:-:S04]  /*3660*/  SHF.L.U32 R5, R3, 0x1f, RZ ;  /* 0x0000001f03057819 */ /* 0x002fc800000006ff */
[----:B------:R-:W1:Y:S02]  /*3670*/  SYNCS.PHASECHK.TRANS64.TRYWAIT P0, [UR6+0xf0], R5 ;  /* 0x0000f005ff0075a7 */ /* 0x000e640008001106 */
[----:B-12---:R-:W-:Y:S05]  /*3680*/  @!P0 BRA `(.L_x_56) ;  /* 0x00000058004c8947 */ /* 0x006fea0003800000 */
.L_x_138:
[----:B-1----:R-:W1:Y:S01]  /*3690*/  LDS.128 R4, [UR6+0x130] ;  /* 0x00013006ff047984 */ /* 0x002e620008000c00 */
[----:B------:R-:W-:Y:S01]  /*36a0*/  ULEA UR8, UR15, UR6, 0x3 ;  /* 0x000000060f087291 */ /* 0x000fe2000f8e18ff */
[----:B------:R-:W-:Y:S01]  /*36b0*/  SHF.L.U32 R0, R8, 0x1f, RZ ;  /* 0x0000001f08007819 */ /* 0x000fe200000006ff */
[----:B------:R-:W-:Y:S01]  /*36c0*/  @!PT LDS RZ, [RZ] ;  /* 0x00000000fffff984 */ /* 0x000fe20000000800 */
[----:B------:R-:W-:Y:S01]  /*36d0*/  @!PT LDS RZ, [RZ] ;  /* 0x00000000fffff984 */ /* 0x000fe20000000800 */
[----:B------:R-:W-:Y:S01]  /*36e0*/  @!PT LDS RZ, [RZ] ;  /* 0x00000000fffff984 */ /* 0x000fe20000000800 */
[----:B------:R-:W-:Y:S01]  /*36f0*/  @!PT LDS RZ, [RZ] ;  /* 0x00000000fffff984 */ /* 0x000fe20000000800 */
[----:B------:R2:W-:Y:S06]  /*3700*/  MEMBAR.ALL.CTA ;  /* 0x0000000000007992 */ /* 0x0005ec0000008000 */
[----:B--2---:R-:W2:Y:S02]  /*3710*/  FENCE.VIEW.ASYNC.S ;  /* 0x00000000000073c6 */ /* 0x004ea40000000000 */
[----:B--2---:R-:W-:Y:S01]  /*3720*/  SYNCS.ARRIVE.TRANS64.RED.A1T0 RZ, [UR5], RZ ;  /* 0x000000ffffff79a7 */ /* 0x004fe20008100405 */
[----:B------:R-:W2:Y:S01]  /*3730*/  SYNCS.PHASECHK.TRANS64.TRYWAIT P0, [UR8+0x110], R0 ;  /* 0x00011000ff0075a7 */ /* 0x000ea20008001108 */
[----:B-1----:R-:W-:Y:S01]  /*3740*/  LOP3.LUT P2, RZ, R6, 0x1, RZ, 0xc0, !PT ;  /* 0x0000000106ff7812 */ /* 0x002fe2000784c0ff */
[----:B--2---:R-:W-:-:S12]  /*3750*/  @!P0 BRA `(.L_x_57) ;  /* 0x0000005800308947 */ /* 0x004fd80003800000 */
.L_x_140:
[----:B------:R-:W-:Y:S05]  /*3760*/  BRA.U !UP2, `(.L_x_58) ;  /* 0x000000010ac47547 */ /* 0x000fea000b800000 */
[----:B-1----:R-:W-:Y:S01]  /*3770*/  IMAD.U32 R0, RZ, RZ, UR15 ;  /* 0x0000000fff007e24 */ /* 0x002fe2000f8e00ff */
[----:B------:R-:W-:-:S04]  /*3780*/  ULEA UR4, UR14, UR6, 0x3 ;  /* 0x000000060e047291 */ /* 0x000fc8000f8e18ff */
[----:B------:R-:W-:Y:S02]  /*3790*/  LEA R4, R0, R1, 0x2 ;  /* 0x0000000100047211 */ /* 0x000fe400078e10ff */
[----:B------:R-:W-:-:S04]  /*37a0*/  SHF.L.U32 R0, R2, 0x1f, RZ ;  /* 0x0000001f02007819 */ /* 0x000fc800000006ff */
[----:B------:R-:W5:Y:S01]  /*37b0*/  LDL R4, [R4] ;  /* 0x0000000004047983 */ /* 0x000f620000100800 */
[----:B------:R1:W2:Y:S01]  /*37c0*/  SYNCS.PHASECHK.TRANS64.TRYWAIT P1, [UR4], R0 ;  /* 0x00000000ff0075a7 */ /* 0x0002a20008021104 */
[----:B------:R-:W-:Y:S01]  /*37d0*/  UPLOP3.LUT UP3, UPT, UPT, UPT, UPT, 0x40, 0x4 ;  /* 0x000000000004789c */ /* 0x000fe20003f6e870 */
[----:B------:R-:W-:Y:S01]  /*37e0*/  UMOV UR13, UR16 ;  /* 0x00000010000d7c82 */ /* 0x000fe20008000000 */
[----:B------:R-:W-:-:S09]  /*37f0*/  UMOV UR12, UR14 ;  /* 0x0000000e000c7c82 */ /* 0x000fd20008000000 */
.L_x_61:
[----:B------:R-:W-:Y:S01]  /*3800*/  ULEA UR7, UR12, UR6, 0x3 ;  /* 0x000000060c077291 */ /* 0x000fe2000f8e18ff */
[----:B-12-4-:R-:W-:Y:S11]  /*3810*/  @P1 BRA `(.L_x_59) ;  /* 0x00000000000c1947 */ /* 0x016ff60003800000 */
[----:B------:R-:W-:Y:S04]  /*3820*/  SHF.L.U32 R5, R2, 0x1f, RZ ;  /* 0x0000001f02057819 */ /* 0x000fe800000006ff */
[----:B------:R-:W2:Y:S02]  /*3830*/  SYNCS.PHASECHK.TRANS64.TRYWAIT P0, [UR7], R5 ;  /* 0x00000005ff0075a7 */ /* 0x000ea40008001107 */
[----:B--2---:R-:W-:Y:S05]  /*3840*/  @!P0 BRA `(.L_x_60) ;  /* 0x00000058000c8947 */ /* 0x004fea0003800000 */
.L_x_59:
[----:B------:R-:W-:Y:S01]  /*3850*/  UISETP.NE.AND UP0, UPT, UR13, URZ, UPT ;  /* 0x000000ff0d00728c */ /* 0x000fe2000bf05270 */
[----:B------:R-:W-:Y:S01]  /*3860*/  PLOP3.LUT P1, PT, PT, PT, PT, 0x80, 0x8 ;  /* 0x000000000008781c */ /* 0x000fe20003f2f070 */
[----:B------:R-:W-:Y:S02]  /*3870*/  UIADD3 UR14, UPT, UPT, UR12, 0x1, URZ ;  /* 0x000000010c0e7890 */ /* 0x000fe4000fffe0ff */
[----:B------:R-:W-:Y:S02]  /*3880*/  ULEA UR22, UR12, UR10, 0x9 ;  /* 0x0000000a0c167291 */ /* 0x000fe4000f8e48ff */
[----:B------:R-:W-:Y:S01]  /*3890*/  UISETP.NE.AND UP1, UPT, UR14, 0xc, UPT ;  /* 0x0000000c0e00788c */ /* 0x000fe2000bf25270 */
[----:B------:R-:W-:Y:S01]  /*38a0*/  PLOP3.LUT P0, PT, PT, PT, UP0, 0x80, 0x8 ;  /* 0x000000000008781c */ /* 0x000fe20003f0f008 */
[----:B------:R-:W-:Y:S02]  /*38b0*/  ULEA UR24, UR12, UR9, 0x9 ;  /* 0x000000090c187291 */ /* 0x000fe4000f8e48ff */
[----:B------:R-:W-:Y:S02]  /*38c0*/  USEL UR11, URZ, 0x1, UP1 ;  /* 0x00000001ff0b7887 */ /* 0x000fe40008800000 */
[----:B------:R-:W-:Y:S02]  /*38d0*/  USEL UR14, UR14, URZ, UP1 ;  /* 0x000000ff0e0e7287 */ /* 0x000fe40008800000 */
[----:B------:R-:W-:Y:S02]  /*38e0*/  UIADD3 UR26, UPT, UPT, UR22, 0x2, URZ ;  /* 0x00000002161a7890 */ /* 0x000fe4000fffe0ff */
[----:B------:R-:W-:Y:S01]  /*38f0*/  @UP0 ULEA UR4, UR14, UR6, 0x3 ;  /* 0x000000060e040291 */ /* 0x000fe2000f8e18ff */
[----:B------:R-:W-:Y:S01]  /*3900*/  LOP3.LUT R2, R2, UR11, RZ, 0x3c, !PT ;  /* 0x0000000b02027c12 */ /* 0x000fe2000f8e3cff */
[----:B------:R-:W-:Y:S02]  /*3910*/  UIADD3 UR28, UPT, UPT, UR24, 0x2, URZ ;  /* 0x00000002181c7890 */ /* 0x000fe4000fffe0ff */
[----:B------:R-:W-:Y:S01]  /*3920*/  UIADD3 UR17, UPT, UPT, UR7, 0x60, URZ ;  /* 0x0000006007117890 */ /* 0x000fe2000fffe0ff */
[----:B-1----:R-:W-:Y:S01]  /*3930*/  @P0 SHF.L.U32 R0, R2, 0x1f, RZ ;  /* 0x0000001f02000819 */ /* 0x002fe200000006ff */
[----:B------:R-:W-:Y:S01]  /*3940*/  UIADD3 UR7, UPT, UPT, UR13, 0x1, URZ ;  /* 0x000000010d077890 */ /* 0x000fe2000fffe0ff */
[----:B------:R-:W-:Y:S02]  /*3950*/  UMOV UR23, 0x80004020 ;  /* 0x8000402000177882 */ /* 0x000fe40000000000 */
[----:B------:R4:W1:Y:S01]  /*3960*/  @P0 SYNCS.PHASECHK.TRANS64.TRYWAIT P1, [UR4], R0 ;  /* 0x00000000ff0005a7 */ /* 0x0008620008021104 */
[----:B------:R-:W-:Y:S11]  /*3970*/  ELECT P0, URZ, PT ;  /* 0x0000000000ff782f */ /* 0x000ff60003800000 */
[----:B------:R-:W-:Y:S02]  /*3980*/  @!UPT UIADD3 URZ, UPT, UPT, URZ, URZ, URZ ;  /* 0x000000fffffff290 */ /* 0x000fe4000fffe0ff */
[C---:B-----5:R-:W-:Y:S02]  /*3990*/  @P0 R2UR.BROADCAST UR11, R4.reuse ;  /* 0x00000000040b02ca */ /* 0x060fe400008e0000 */
[----:B------:R-:W-:Y:S11]  /*39a0*/  ELECT P0, URZ, PT ;  /* 0x0000000000ff782f */ /* 0x000ff60003800000 */
[----:B------:R-:W-:Y:S02]  /*39b0*/  @!UPT UIADD3 URZ, UPT, UPT, URZ, URZ, URZ ;  /* 0x000000fffffff290 */ /* 0x000fe4000fffe0ff */
[----:B------:R-:W-:Y:S01]  /*39c0*/  @P0 R2UR.BROADCAST UR4, R4 ;  /* 0x00000000040402ca */ /* 0x000fe200008e0000 */
[----:B------:R-:W-:Y:S02]  /*39d0*/  UISETP.GT.U32.AND UP0, UPT, UR7, 0x1, UPT ;  /* 0x000000010700788c */ /* 0x000fe4000bf04070 */
[----:B------:R-:W-:Y:S01]  /*39e0*/  UIADD3 UR13, UPT, UPT, UR13, -0x1, URZ ;  /* 0xffffffff0d0d7890 */ /* 0x000fe2000fffe0ff */
[----:B------:R-:W-:Y:S01]  /*39f0*/  UMOV UR25, 0x80004020 ;  /* 0x8000402000197882 */ /* 0x000fe20000000000 */
[----:B------:R-:W-:Y:S01]  /*3a00*/  UMOV UR27, 0x80004020 ;  /* 0x80004020001b7882 */ /* 0x000fe20000000000 */
[----:B------:R-:W-:Y:S01]  /*3a10*/  UMOV UR29, 0x80004020 ;  /* 0x80004020001d7882 */ /* 0x000fe20000000000 */
[----:B------:R-:W-:Y:S01]  /*3a20*/  UMOV UR12, UR14 ;  /* 0x0000000e000c7c82 */ /* 0x000fe20008000000 */
[----:B------:R4:W-:Y:S01]  /*3a30*/  UTCQMMA gdesc[UR24], gdesc[UR22], tmem[UR11], tmem[UR20], idesc[UR21], UP3 ;  /* 0x00ff1416180075ea */ /* 0x0009e2000980030b */
[----:B------:R-:W-:Y:S04]  /*3a40*/  UPLOP3.LUT UP3, UPT, UPT, UPT, UPT, 0x80, 0x8 ;  /* 0x000000000008789c */ /* 0x000fe80003f6f070 */
[----:B------:R4:W-:Y:S01]  /*3a50*/  UTCQMMA gdesc[UR28], gdesc[UR26], tmem[UR4], tmem[UR18], idesc[UR19], UPT ;  /* 0x00ff121a1c0075ea */ /* 0x0009e2000b800304 */
[----:B------:R4:W-:Y:S01]  /*3a60*/  UTCBAR [UR17], URZ ;  /* 0x000000ff110073e9 */ /* 0x0009e200080000ff */
[----:B------:R-:W-:Y:S05]  /*3a70*/  BRA.U UP0, `(.L_x_61) ;  /* 0xfffffffd00607547 */ /* 0x000fea000b83ffff */
.L_x_58:
[----:B------:R-:W-:Y:S01]  /*3a80*/  UIADD3 UR15, UPT, UPT, UR15, 0x1, URZ ;  /* 0x000000010f0f7890 */ /* 0x000fe2000fffe0ff */
[----:B------:R-:W-:Y:S01]  /*3a90*/  LOP3.LUT R3, R3, 0x1, RZ, 0x3c, !PT ;  /* 0x0000000103037812 */ /* 0x000fe200078e3cff */
[----:B------:R-:W-:Y:S02]  /*3aa0*/  UIADD3 UR8, UPT, UPT, UR8, 0x100, URZ ;  /* 0x0000010008087890 */ /* 0x000fe4000fffe0ff */
[----:B------:R-:W-:-:S04]  /*3ab0*/  UISETP.NE.AND UP0, UPT, UR15, 0x2, UPT ;  /* 0x000000020f00788c */ /* 0x000fc8000bf05270 */
[----:B----4-:R-:W-:Y:S02]  /*3ac0*/  USEL UR4, URZ, 0x1, UP0 ;  /* 0x00000001ff047887 */ /* 0x010fe40008000000 */
[----:B------:R-:W-:Y:S01]  /*3ad0*/  USEL UR15, UR15, URZ, UP0 ;  /* 0x000000ff0f0f7287 */ /* 0x000fe20008000000 */
[----:B------:R2:W-:Y:S03]  /*3ae0*/  UTCBAR [UR8], URZ ;  /* 0x000000ff080073e9 */ /* 0x0005e600080000ff */
[----:B------:R-:W-:Y:S01]  /*3af0*/  LOP3.LUT R8, R8, UR4, RZ, 0x3c, !PT ;  /* 0x0000000408087c12 */ /* 0x000fe2000f8e3cff */
[----:B------:R-:W-:Y:S07]  /*3b00*/  @P2 BRA `(.L_x_62) ;  /* 0xfffffff800d42947 */ /* 0x000fee000383ffff */
[----:B------:R-:W4:Y:S01]  /*3b10*/  S2UR UR4, SR_CgaCtaId ;  /* 0x00000000000479c3 */ /* 0x000f220000008800 */
[----:B------:R-:W-:Y:S01]  /*3b20*/  ELECT P0, URZ, PT ;  /* 0x0000000000ff782f */ /* 0x000fe20003800000 */
[----:B-1----:R-:W-:Y:S01]  /*3b30*/  IMAD.MOV.U32 R0, RZ, RZ, 0x1 ;  /* 0x00000001ff007424 */ /* 0x002fe200078e00ff */
[----:B------:R-:W-:Y:S01]  /*3b40*/  UIADD3 UR6, UPT, UPT, UR6, 0x110, URZ ;  /* 0x0000011006067890 */ /* 0x000fe2000fffe0ff */
[----:B------:R-:W-:Y:S01]  /*3b50*/  SHF.L.U32 R3, R8, 0x1f, RZ ;  /* 0x0000001f08037819 */ /* 0x000fe200000006ff */
[----:B------:R-:W-:-:S03]  /*3b60*/  UMOV UR5, 0x40 ;  /* 0x0000004000057882 */ /* 0x000fc60000000000 */
[----:B------:R-:W-:Y:S01]  /*3b70*/  UVIRTCOUNT.DEALLOC.SMPOOL 0x80 ;  /* 0x000000800000784c */ /* 0x000fe20000000000 */
[----:B----4-:R-:W-:Y:S02]  /*3b80*/  ULEA UR4, UR4, UR5, 0x18 ;  /* 0x0000000504047291 */ /* 0x010fe4000f8ec0ff */
[----:B------:R-:W-:-:S07]  /*3b90*/  ULEA UR5, UR15, UR6, 0x3 ;  /* 0x000000060f057291 */ /* 0x000fce000f8e18ff */
[----:B------:R1:W-:Y:S02]  /*3ba0*/  @P0 STS.U8 [UR4+0x1c], R0 ;  /* 0x00001c00ff000988 */ /* 0x0003e40008000004 */
[----:B------:R-:W4:Y:S02]  /*3bb0*/  SYNCS.PHASECHK.TRANS64.TRYWAIT P0, [UR5], R3 ;  /* 0x00000003ff0075a7 */ /* 0x000f240008001105 */
[----:B-1--4-:R-:W-:Y:S05]  /*3bc0*/  @!P0 BRA `(.L_x_63) ;  /* 0x0000005400448947 */ /* 0x012fea0003800000 */
.L_x_143:
[----:B------:R-:W-:-:S04]  /*3bd0*/  UIADD3 UR7, UPT, UPT, UR15, 0x1, URZ ;  /* 0x000000010f077890 */ /* 0x000fc8000fffe0ff */
[----:B------:R-:W-:-:S04]  /*3be0*/  UISETP.NE.AND UP0, UPT, UR7, 0x2, UPT ;  /* 0x000000020700788c */ /* 0x000fc8000bf05270 */
[----:B------:R-:W-:Y:S02]  /*3bf0*/  USEL UR5, URZ, 0x1, UP0 ;  /* 0x00000001ff057887 */ /* 0x000fe40008000000 */
[----:B------:R-:W-:-:S04]  /*3c00*/  USEL UR7, UR7, URZ, UP0 ;  /* 0x000000ff07077287 */ /* 0x000fc80008000000 */
[----:B------:R-:W-:Y:S01]  /*3c10*/  ULEA UR7, UR7, UR6, 0x3 ;  /* 0x0000000607077291 */ /* 0x000fe2000f8e18ff */
[----:B-1----:R-:W-:-:S04]  /*3c20*/  LOP3.LUT R3, R8, UR5, RZ, 0x3c, !PT ;  /* 0x0000000508037c12 */ /* 0x002fc8000f8e3cff */
[----:B------:R-:W-:-:S04]  /*3c30*/  SHF.L.U32 R3, R3, 0x1f, RZ ;  /* 0x0000001f03037819 */ /* 0x000fc800000006ff */
[----:B------:R-:W1:Y:S02]  /*3c40*/  SYNCS.PHASECHK.TRANS64.TRYWAIT P0, [UR7], R3 ;  /* 0x00000003ff0075a7 */ /* 0x000e640008001107 */
[----:B-1----:R-:W-:Y:S05]  /*3c50*/  @!P0 BRA `(.L_x_64) ;  /* 0x0000005400388947 */ /* 0x002fea0003800000 */
.L_x_145:
[----:B------:R-:W-:Y:S01]  /*3c60*/  NOP ;  /* 0x0000000000007918 */ /* 0x000fe20000000000 */
[----:B-1----:R-:W1:Y:S01]  /*3c70*/  LDS R0, [UR4+0x14] ;  /* 0x00001404ff007984 */ /* 0x002e620008000800 */
[----:B------:R-:W-:Y:S01]  /*3c80*/  LOP3.LUT R2, R9, 0xffff, RZ, 0xc0, !PT ;  /* 0x0000ffff09027812 */ /* 0x000fe200078ec0ff */
[----:B------:R-:W-:Y:S02]  /*3c90*/  IMAD.MOV.U32 R3, RZ, RZ, 0xffff ;  /* 0x0000ffffff037424 */ /* 0x000fe400078e00ff */
[----:B------:R-:W-:Y:S01]  /*3ca0*/  IMAD.MOV.U32 R5, RZ, RZ, 0x1 ;  /* 0x00000001ff057424 */ /* 0x000fe200078e00ff */
[----:B------:R-:W-:-:S04]  /*3cb0*/  SHF.R.U32.HI R2, RZ, 0x5, R2 ;  /* 0x00000005ff027819 */ /* 0x000fc80000011602 */
[-C--:B------:R-:W-:Y:S02]  /*3cc0*/  SHF.L.U32 R3, R3, R2.reuse, RZ ;  /* 0x0000000203037219 */ /* 0x080fe400000006ff */
[----:B------:R-:W-:Y:S02]  /*3cd0*/  SHF.L.U32 R5, R5, R2, RZ ;  /* 0x0000000205057219 */ /* 0x000fe400000006ff */
[----:B-1----:R-:W-:-:S04]  /*3ce0*/  LOP3.LUT R0, R0, R3, RZ, 0xc0, !PT ;  /* 0x0000000300007212 */ /* 0x002fc800078ec0ff */
[----:B------:R-:W-:-:S13]  /*3cf0*/  ISETP.NE.AND P0, PT, R0, R3, PT ;  /* 0x000000030000720c */ /* 0x000fda0003f05270 */
[----:B------:R-:W-:Y:S05]  /*3d00*/  @P0 BRA `(.L_x_65) ;  /* 0x00000000005c0947 */ /* 0x000fea0003800000 */
[----:B------:R-:W1:Y:S02]  /*3d10*/  LDS R0, [UR4+0x18] ;  /* 0x00001804ff007984 */ /* 0x000e640008000800 */
[----:B-1----:R-:W-:-:S04]  /*3d20*/  LOP3.LUT R0, R0, R5, RZ, 0xc0, !PT ;  /* 0x0000000500007212 */ /* 0x002fc800078ec0ff */
[----:B------:R-:W-:-:S13]  /*3d30*/  ISETP.NE.AND P0, PT, R0, R5, PT ;  /* 0x000000050000720c */ /* 0x000fda0003f05270 */
[----:B------:R-:W-:Y:S05]  /*3d40*/  @P0 BRA `(.L_x_66) ;  /* 0x0000000000400947 */ /* 0x000fea0003800000 */
[----:B--2---:R-:W-:Y:S01]  /*3d50*/  R2UR UR8, R3 ;  /* 0x00000000030872ca */ /* 0x004fe200000e0000 */
[----:B------:R-:W1:Y:S01]  /*3d60*/  S2R R2, SR_LANEID ;  /* 0x0000000000027919 */ /* 0x000e620000000000 */
[----:B------:R-:W-:Y:S01]  /*3d70*/  LOP3.LUT R5, RZ, R5, RZ, 0x33, !PT ;  /* 0x00000005ff057212 */ /* 0x000fe200078e33ff */
[----:B------:R-:W-:Y:S02]  /*3d80*/  VOTEU.ANY UR7, UPT, PT ;  /* 0x0000000000077886 */ /* 0x000fe400038e0100 */
[----:B------:R-:W-:Y:S01]  /*3d90*/  UFLO.U32 UR7, UR7 ;  /* 0x00000007000772bd */ /* 0x000fe200080e0000 */
[----:B------:R-:W2:Y:S07]  /*3da0*/  REDUX UR5, R5 ;  /* 0x00000000050573c4 */ /* 0x000eae0000000000 */
[----:B------:R-:W-:-:S06]  /*3db0*/  ULOP3.LUT UR8, URZ, UR8, URZ, 0x33, !UPT ;  /* 0x00000008ff087292 */ /* 0x000fcc000f8e33ff */
[----:B------:R-:W-:-:S04]  /*3dc0*/  IMAD.U32 R0, RZ, RZ, UR8 ;  /* 0x00000008ff007e24 */ /* 0x000fc8000f8e00ff */
[----:B------:R-:W4:Y:S02]  /*3dd0*/  REDUX UR6, R0 ;  /* 0x00000000000673c4 */ /* 0x000f240000000000 */
[----:B------:R1:W-:Y:S02]  /*3de0*/  UTCATOMSWS.AND URZ, UR8 ;  /* 0x0000000800ff79e3 */ /* 0x0003e40008000000 */
[----:B-1----:R-:W-:Y:S01]  /*3df0*/  ISETP.EQ.U32.AND P0, PT, R2, UR7, PT ;  /* 0x0000000702007c0c */ /* 0x002fe2000bf02070 */
[----:B--2---:R-:W-:Y:S02]  /*3e00*/  IMAD.U32 R2, RZ, RZ, UR5 ;  /* 0x00000005ff027e24 */ /* 0x004fe4000f8e00ff */
[----:B----4-:R-:W-:-:S10]  /*3e10*/  IMAD.U32 R3, RZ, RZ, UR6 ;  /* 0x00000006ff037e24 */ /* 0x010fd4000f8e00ff */
[----:B------:R1:W-:Y:S04]  /*3e20*/  @P0 ATOMS.AND RZ, [UR4+0x14], R3 ;  /* 0x00001403ffff098c */ /* 0x0003e8000a800004 */
[----:B------:R1:W-:Y:S01]  /*3e30*/  @P0 ATOMS.AND RZ, [UR4+0x18], R2 ;  /* 0x00001802ffff098c */ /* 0x0003e2000a800004 */
[----:B------:R-:W-:Y:S05]  /*3e40*/  BRA `(.L_x_67) ;  /* 0x0000000000147947 */ /* 0x000fea0003800000 */
.L_x_66:
[----:B------:R-:W-:Y:S02]  /*3e50*/  MOV R2, 0x3e70 ;  /* 0x00003e7000027802 */ /* 0x000fe40000000f00 */
[----:B--23-5:R-:W-:Y:S05]  /*3e60*/  CALL.REL.NOINC `($__internal_0_$__cuda_sm10x_tcgen05_guardrail_trap_col_being_dealloced_not_returned_by_alloc) ;  /* 0x0000005400987944 */ /* 0x02cfea0003c00000 */
[----:B------:R-:W-:Y:S05]  /*3e70*/  BRA `(.L_x_67) ;  /* 0x0000000000087947 */ /* 0x000fea0003800000 */
.L_x_65:
[----:B------:R-:W-:Y:S02]  /*3e80*/  MOV R2, 0x3ea0 ;  /* 0x00003ea000027802 */ /* 0x000fe40000000f00 */
[----:B--23-5:R-:W-:Y:S05]  /*3e90*/  CALL.REL.NOINC `($__internal_2_$__cuda_sm10x_tcgen05_guardrail_trap_unallocated_columns_being_dealloced) ;  /* 0x0000005400a47944 */ /* 0x02cfea0003c00000 */
.L_x_67:
[----:B------:R-:W-:Y:S01]  /*3ea0*/  NOP ;  /* 0x0000000000007918 */ /* 0x000fe20000000000 */
[----:B------:R-:W-:Y:S05]  /*3eb0*/  EXIT ;  /* 0x000000000000794d */ /* 0x000fea0003800000 */
.L_x_51:
[----:B------:R-:W-:-:S09]  /*3ec0*/  UISETP.NE.OR UP2, UPT, UR8, 0x3, !UP2 ;  /* 0x000000030800788c */ /* 0x000fd2000d745670 */
[----:B------:R-:W-:Y:S05]  /*3ed0*/  BRA.U UP2, `(.L_x_68) ;  /* 0x0000000d02807547 */ /* 0x000fea000b800000 */
[----:B------:R-:W1:Y:S01]  /*3ee0*/  LDC.64 R26, c[0x0][0x988] ;  /* 0x00026200ff1a7b82 */ /* 0x000e620000000a00 */
[----:B------:R-:W2:Y:S01]  /*3ef0*/  LDCU.64 UR8, c[0x0][0x888] ;  /* 0x00011100ff0877ac */ /* 0x000ea20008000a00 */
[----:B------:R-:W-:Y:S02]  /*3f00*/  IMAD.MOV.U32 R34, RZ, RZ, 0x1 ;  /* 0x00000001ff227424 */ /* 0x000fe400078e00ff */
[----:B------:R-:W-:Y:S01]  /*3f10*/  IMAD.MOV.U32 R32, RZ, RZ, RZ ;  /* 0x000000ffff207224 */ /* 0x000fe200078e00ff */
[----:B------:R-:W4:Y:S03]  /*3f20*/  LDCU.64 UR4, c[0x0][0x890] ;  /* 0x00011200ff0477ac */ /* 0x000f260008000a00 */
[----:B------:R-:W3:Y:S01]  /*3f30*/  LDC.64 R24, c[0x0][0x980] ;  /* 0x00026000ff187b82 */ /* 0x000ee20000000a00 */
[----:B------:R-:W-:Y:S01]  /*3f40*/  UMOV UR22, 0x400 ;  /* 0x0000040000167882 */ /* 0x000fe20000000000 */
[----:B------:R-:W-:-:S02]  /*3f50*/  UPLOP3.LUT UP1, UPT, UPT, UPT, UPT, 0x40, 0x4 ;  /* 0x000000000004789c */ /* 0x000fc40003f2e870 */
[----:B------:R-:W-:-:S04]  /*3f60*/  ULEA UR22, UR45, UR22, 0x18 ;  /* 0x000000162d167291 */ /* 0x000fc8000f8ec0ff */
[----:B------:R-:W3:Y:S01]  /*3f70*/  LDC R0, c[0x0][0xb30] ;  /* 0x0002cc00ff007b82 */ /* 0x000ee20000000800 */
[----:B------:R-:W-:Y:S02]  /*3f80*/  UIADD3 UR23, UPT, UPT, UR22, 0xc8, URZ ;  /* 0x000000c816177890 */ /* 0x000fe4000fffe0ff */
[----:B--2---:R-:W-:Y:S02]  /*3f90*/  UISETP.NE.U32.AND UP4, UPT, UR8, URZ, UPT ;  /* 0x000000ff0800728c */ /* 0x004fe4000bf85070 */
[----:B------:R-:W-:Y:S02]  /*3fa0*/  UIADD3 UR15, UPT, UPT, UR22, 0xf8, URZ ;  /* 0x000000f8160f7890 */ /* 0x000fe4000fffe0ff */
[----:B----4-:R-:W-:Y:S01]  /*3fb0*/  UISETP.NE.U32.AND UP5, UPT, UR4, URZ, UPT ;  /* 0x000000ff0400728c */ /* 0x010fe2000bfa5070 */
[----:B------:R-:W2:Y:S01]  /*3fc0*/  LDC R33, c[0x0][0x370] ;  /* 0x0000dc00ff217b82 */ /* 0x000ea20000000800 */
[C---:B-1----:R-:W-:Y:S01]  /*3fd0*/  ISETP.NE.AND P0, PT, R27.reuse, 0x1, PT ;  /* 0x000000011b00780c */ /* 0x042fe20003f05270 */
[----:B------:R-:W-:Y:S01]  /*3fe0*/  UIADD3 UR17, UPT, UPT, UR22, 0xc0, URZ ;  /* 0x000000c016117890 */ /* 0x000fe2000fffe0ff */
[----:B------:R-:W-:Y:S01]  /*3ff0*/  R2UR UR7, R27 ;  /* 0x000000001b0772ca */ /* 0x000fe200000e0000 */
[----:B------:R-:W-:Y:S01]  /*4000*/  IMAD.MOV.U32 R27, RZ, RZ, 0x2000 ;  /* 0x00002000ff1b7424 */ /* 0x000fe200078e00ff */
[----:B------:R-:W-:-:S02]  /*4010*/  UPRMT UR23, UR45, 0x654, UR23 ;  /* 0x000006542d177896 */ /* 0x000fc40008000017 */
[----:B------:R-:W-:Y:S01]  /*4020*/  UISETP.NE.AND.EX UP4, UPT, UR9, URZ, UPT, UP4 ;  /* 0x000000ff0900728c */ /* 0x000fe2000bf85340 */
[----:B------:R-:W1:Y:S01]  /*4030*/  LDC R2, c[0x0][0xb0c] ;  /* 0x0002c300ff027b82 */ /* 0x000e620000000800 */
[----:B---3--:R-:W-:Y:S01]  /*4040*/  R2UR UR14, R24 ;  /* 0x00000000180e72ca */ /* 0x008fe200000e0000 */
[----:B------:R-:W-:Y:S02]  /*4050*/  UPRMT UR15, URZ, 0x654, UR15 ;  /* 0x00000654ff0f7896 */ /* 0x000fe4000800000f */
[----:B------:R-:W-:Y:S02]  /*4060*/  UPRMT UR45, UR45, 0x654, UR17 ;  /* 0x000006542d2d7896 */ /* 0x000fe40008000011 */
[----:B------:R-:W-:Y:S02]  /*4070*/  UISETP.NE.AND.EX UP5, UPT, UR5, URZ, UPT, UP5 ;  /* 0x000000ff0500728c */ /* 0x000fe4000bfa5350 */
[----:B------:R-:W3:Y:S01]  /*4080*/  LDC R17, c[0x0][0xb20] ;  /* 0x0002c800ff117b82 */ /* 0x000ee20000000800 */
[----:B------:R-:W-:Y:S01]  /*4090*/  ISETP.NE.AND P1, PT, R0, 0x1, PT ;  /* 0x000000010000780c */ /* 0x000fe20003f25270 */
[----:B------:R-:W-:-:S06]  /*40a0*/  VOTEU.ANY UP3, P0 ;  /* 0x0000000000ff7886 */ /* 0x000fcc0000060100 */
[----:B------:R-:W4:Y:S08]  /*40b0*/  LDC.64 R36, c[0x0][0x348] ;  /* 0x0000d200ff247b82 */ /* 0x000f300000000a00 */
[----:B------:R-:W1:Y:S08]  /*40c0*/  LDC.64 R20, c[0x0][0xb10] ;  /* 0x0002c400ff147b82 */ /* 0x000e700000000a00 */
[----:B------:R-:W1:Y:S08]  /*40d0*/  LDC.64 R6, c[0x0][0xb18] ;  /* 0x0002c600ff067b82 */ /* 0x000e700000000a00 */
[----:B------:R-:W1:Y:S08]  /*40e0*/  LDC.64 R4, c[0x0][0xb28] ;  /* 0x0002ca00ff047b82 */ /* 0x000e700000000a00 */
[----:B------:R-:W1:Y:S08]  /*40f0*/  LDC.64 R22, c[0x0][0x990] ;  /* 0x00026400ff167b82 */ /* 0x000e700000000a00 */
[----:B--23--:R-:W1:Y:S02]  /*4100*/  LDC R18, c[0x0][0x374] ;  /* 0x0000dd00ff127b82 */ /* 0x00ce640000000800 */
.L_x_77:
[----:B------:R-:W-:Y:S04]  /*4110*/  SHF.L.U32 R3, R32, 0x1f, RZ ;  /* 0x0000001f20037819 */ /* 0x000fe800000006ff */
[----:B--2---:R-:W2:Y:S02]  /*4120*/  SYNCS.PHASECHK.TRANS64.TRYWAIT P0, [UR22+0xf0], R3 ;  /* 0x0000f003ff0075a7 */ /* 0x004ea40008001116 */
[----:B--2---:R-:W-:Y:S05]  /*4130*/  @!P0 BRA `(.L_x_69) ;  /* 0x0000005000188947 */ /* 0x004fea0003800000 */
.L_x_147:
[----:B------:R-:W3:Y:S01]  /*4140*/  LDS.128 R28, [UR22+0x130] ;  /* 0x00013016ff1c7984 */ /* 0x000ee20008000c00 */
[----:B------:R-:W-:Y:S01]  /*4150*/  ISETP.GE.AND P0, PT, R72, 0x1, PT ;  /* 0x000000014800780c */ /* 0x000fe20003f06270 */
[----:B------:R-:W-:Y:S01]  /*4160*/  @!PT LDS RZ, [RZ] ;  /* 0x00000000fffff984 */ /* 0x000fe20000000800 */
[----:B------:R-:W-:Y:S01]  /*4170*/  @!PT LDS RZ, [RZ] ;  /* 0x00000000fffff984 */ /* 0x000fe20000000800 */
[----:B------:R-:W-:Y:S01]  /*4180*/  @!PT LDS RZ, [RZ] ;  /* 0x00000000fffff984 */ /* 0x000fe20000000800 */
[----:B------:R-:W-:Y:S01]  /*4190*/  @!PT LDS RZ, [RZ] ;  /* 0x00000000fffff984 */ /* 0x000fe20000000800 */
[----:B------:R1:W-:Y:S06]  /*41a0*/  MEMBAR.ALL.CTA ;  /* 0x0000000000007992 */ /* 0x0003ec0000008000 */
[----:B-1----:R-:W1:Y:S02]  /*41b0*/  FENCE.VIEW.ASYNC.S ;  /* 0x00000000000073c6 */ /* 0x002e640000000000 */
[----:B-1----:R-:W-:Y:S01]  /*41c0*/  SYNCS.ARRIVE.TRANS64.RED.A1T0 RZ, [UR15], RZ ;  /* 0x000000ffffff79a7 */ /* 0x002fe2000810040f */
[----:B---3--:R-:W-:Y:S11]  /*41d0*/  LOP3.LUT P3, RZ, R30, 0x1, RZ, 0xc0, !PT ;  /* 0x000000011eff7812 */ /* 0x008ff6000786c0ff */
[----:B------:R-:W-:Y:S02]  /*41e0*/  @!UPT UIADD3 URZ, UPT, UPT, URZ, URZ, URZ ;  /* 0x000000fffffff290 */ /* 0x000fe4000fffe0ff */
[----:B------:R-:W-:Y:S02]  /*41f0*/  @P3 MOV R13, R28 ;  /* 0x0000001c000d3202 */ /* 0x000fe40000000f00 */
[----:B------:R-:W-:Y:S01]  /*4200*/  @P3 LOP3.LUT R8, R29, 0xffff, RZ, 0xc0, !PT ;  /* 0x0000ffff1d083812 */ /* 0x000fe200078ec0ff */
[----:B------:R-:W-:Y:S06]  /*4210*/  @!P0 BRA `(.L_x_70) ;  /* 0x0000000000a48947 */ /* 0x000fec0003800000 */
[----:B------:R-:W-:Y:S01]  /*4220*/  IMAD.HI.U32 R40, R18, R7, RZ ;  /* 0x0000000712287227 */ /* 0x000fe200078e00ff */
[----:B------:R-:W-:Y:S02]  /*4230*/  ISETP.NE.AND P0, PT, R6, 0x1, PT ;  /* 0x000000010600780c */ /* 0x000fe40003f05270 */
[----:B------:R-:W-:Y:S01]  /*4240*/  ISETP.NE.AND P2, PT, R72, 0x1, PT ;  /* 0x000000014800780c */ /* 0x000fe20003f45270 */
[-C--:B------:R-:W-:Y:S01]  /*4250*/  IMAD.HI.U32 R38, R33, R20.reuse, RZ ;  /* 0x0000001421267227 */ /* 0x080fe200078e00ff */
[----:B------:R-:W-:Y:S02]  /*4260*/  SHF.R.U32.HI R35, RZ, R17, R40 ;  /* 0x00000011ff237219 */ /* 0x000fe40000011628 */
[----:B------:R-:W-:Y:S01]  /*4270*/  ISETP.NE.AND P4, PT, R2, 0x1, PT ;  /* 0x000000010200780c */ /* 0x000fe20003f85270 */
[----:B------:R-:W-:Y:S01]  /*4280*/  IMAD.HI.U32 R44, R8, R7, RZ ;  /* 0x00000007082c7227 */ /* 0x000fe200078e00ff */
[----:B------:R-:W-:Y:S02]  /*4290*/  SHF.R.U32.HI R38, RZ, R21, R38 ;  /* 0x00000015ff267219 */ /* 0x000fe40000011626 */
[----:B--2---:R-:W-:Y:S01]  /*42a0*/  SEL R3, R18, R35, !P0 ;  /* 0x0000002312037207 */ /* 0x004fe20004000000 */
[----:B------:R-:W-:Y:S01]  /*42b0*/  IMAD.HI.U32 R40, R13, R20, RZ ;  /* 0x000000140d287227 */ /* 0x000fe200078e00ff */
[----:B------:R-:W-:Y:S02]  /*42c0*/  SEL R11, R33, R38, !P4 ;  /* 0x00000026210b7207 */ /* 0x000fe40006000000 */
[----:B------:R-:W-:Y:S01]  /*42d0*/  SHF.R.U32.HI R35, RZ, R17, R44 ;  /* 0x00000011ff237219 */ /* 0x000fe2000001162c */
[-C--:B------:R-:W-:Y:S01]  /*42e0*/  IMAD.HI.U32 R42, R3, R4.reuse, RZ ;  /* 0x00000004032a7227 */ /* 0x080fe200078e00ff */
[----:B------:R-:W-:Y:S02]  /*42f0*/  SHF.R.U32.HI R40, RZ, R21, R40 ;  /* 0x00000015ff287219 */ /* 0x000fe40000011628 */
[----:B------:R-:W-:Y:S01]  /*4300*/  SEL R9, R8, R35, !P0 ;  /* 0x0000002308097207 */ /* 0x000fe20004000000 */
[-C--:B------:R-:W-:Y:S01]  /*4310*/  IMAD.HI.U32 R38, R11, R4.reuse, RZ ;  /* 0x000000040b267227 */ /* 0x080fe200078e00ff */
[-C--:B------:R-:W-:Y:S03]  /*4320*/  @P2 SHF.R.U32.HI R3, RZ, R5.reuse, R42 ;  /* 0x00000005ff032219 */ /* 0x080fe6000001162a */
[----:B------:R-:W-:Y:S01]  /*4330*/  IMAD.HI.U32 R14, R9, R4, RZ ;  /* 0x00000004090e7227 */ /* 0x000fe200078e00ff */
[----:B------:R-:W-:Y:S03]  /*4340*/  @P2 SHF.R.U32.HI R11, RZ, R5, R38 ;  /* 0x00000005ff0b2219 */ /* 0x000fe60000011626 */
[C---:B------:R-:W-:Y:S01]  /*4350*/  IMAD R10, R72.reuse, R3, RZ ;  /* 0x00000003480a7224 */ /* 0x040fe200078e02ff */
[----:B------:R-:W-:Y:S01]  /*4360*/  SEL R3, R13, R40, !P4 ;  /* 0x000000280d037207 */ /* 0x000fe20006000000 */
[C---:B------:R-:W-:Y:S01]  /*4370*/  IMAD R12, R72.reuse, R11, RZ ;  /* 0x0000000b480c7224 */ /* 0x040fe200078e02ff */
[-C--:B------:R-:W-:Y:S02]  /*4380*/  SHF.R.U32.HI R14, RZ, R5.reuse, R14 ;  /* 0x00000005ff0e7219 */ /* 0x080fe4000001160e */
[C---:B------:R-:W-:Y:S02]  /*4390*/  ISETP.GE.AND P0, PT, R9.reuse, R10, PT ;  /* 0x0000000a0900720c */ /* 0x040fe40003f06270 */
[----:B------:R-:W-:Y:S02]  /*43a0*/  SEL R15, R9, R14, !P2 ;  /* 0x0000000e090f7207 */ /* 0x000fe40005000000 */
[C---:B------:R-:W-:Y:S03]  /*43b0*/  ISETP.GE.OR P0, PT, R3.reuse, R12, P0 ;  /* 0x0000000c0300720c */ /* 0x040fe60000706670 */
[----:B------:R-:W-:Y:S04]  /*43c0*/  IMAD.MOV R14, RZ, RZ, -R15 ;  /* 0x000000ffff0e7224 */ /* 0x000fe800078e0a0f */
[----:B------:R-:W-:Y:S06]  /*43d0*/  IMAD R14, R72, R14, R9 ;  /* 0x0000000e480e7224 */ /* 0x000fec00078e0209 */
[C---:B------:R-:W-:Y:S05]  /*43e0*/  @!P0 IMAD.HI.U32 R10, R3.reuse, R4, RZ ;  /* 0x00000004030a8227 */ /* 0x040fea00078e00ff */
[----:B------:R-:W-:Y:S04]  /*43f0*/  @!P0 SHF.R.U32.HI R10, RZ, R5, R10 ;  /* 0x00000005ff0a8219 */ /* 0x000fe8000001160a */
[----:B------:R-:W-:Y:S01]  /*4400*/  @!P0 SEL R0, R3, R10, !P2 ;  /* 0x0000000a03008207 */ /* 0x000fe20005000000 */
[----:B------:R-:W-:Y:S03]  /*4410*/  IMAD.MOV R10, RZ, RZ, -R3 ;  /* 0x000000ffff0a7224 */ /* 0x000fe600078e0a03 */
[----:B------:R-:W-:Y:S01]  /*4420*/  @!P0 IADD3 R15, PT, PT, R15, -R0, RZ ;  /* 0x800000000f0f8210 */ /* 0x000fe20007ffe0ff */
[----:B------:R-:W-:Y:S01]  /*4430*/  @!P0 IMAD R0, R11, R14, R0 ;  /* 0x0000000e0b008224 */ /* 0x000fe200078e0200 */
[----:B------:R-:W-:Y:S01]  /*4440*/  IADD3 R11, PT, PT, -R9, RZ, RZ ;  /* 0x000000ff090b7210 */ /* 0x000fe20007ffe1ff */
[----:B------:R-:W-:Y:S02]  /*4450*/  IMAD R13, R2, R10, R13 ;  /* 0x0000000a020d7224 */ /* 0x000fe400078e020d */
[----:B------:R-:W-:Y:S02]  /*4460*/  @!P0 IMAD R9, R15, R72, R3 ;  /* 0x000000480f098224 */ /* 0x000fe400078e0203 */
[----:B------:R-:W-:Y:S02]  /*4470*/  @!P0 IMAD.MOV.U32 R3, RZ, RZ, R0 ;  /* 0x000000ffff038224 */ /* 0x000fe400078e0000 */
[----:B------:R-:W-:Y:S02]  /*4480*/  IMAD R8, R6, R11, R8 ;  /* 0x0000000b06087224 */ /* 0x000fe400078e0208 */
[----:B------:R-:W-:Y:S02]  /*4490*/  IMAD R13, R3, R2, R13 ;  /* 0x00000002030d7224 */ /* 0x000fe400078e020d */
[----:B------:R-:W-:Y:S02]  /*44a0*/  IMAD R8, R9, R6, R8 ;  /* 0x0000000609087224 */ /* 0x000fe400078e0208 */
.L_x_70:
[----:B------:R-:W-:Y:S05]  /*44b0*/  BRA.U UP1, `(.L_x_71) ;  /* 0x0000000101107547 */ /* 0x000fea000b800000 */
[----:B--2---:R-:W-:Y:S04]  /*44c0*/  MOV R0, UR6 ;  /* 0x0000000600007c02 */ /* 0x004fe80008000f00 */
[----:B------:R-:W-:Y:S04]  /*44d0*/  SHF.L.U32 R3, R0, 0x1f, RZ ;  /* 0x0000001f00037819 */ /* 0x000fe800000006ff */
[----:B------:R-:W1:Y:S02]  /*44e0*/  SYNCS.PHASECHK.TRANS64.TRYWAIT P0, [UR22+0xe8], R3 ;  /* 0x0000e803ff0075a7 */ /* 0x000e640008001116 */
[----:B-1----:R-:W-:Y:S05]  /*44f0*/  @!P0 BRA `(.L_x_72) ;  /* 0x0000004c00408947 */ /* 0x002fea0003800000 */
.L_x_71:
[----:B------:R-:W-:Y:S02]  /*4500*/  R2UR UR18, R16 ;  /* 0x00000000101272ca */ /* 0x000fe400000e0000 */
[----:B------:R-:W-:Y:S02]  /*4510*/  ISETP.NE.U32.AND P0, PT, RZ, UR4, PT ;  /* 0x00000004ff007c0c */ /* 0x000fe4000bf05070 */
[----:B------:R-:W-:Y:S02]  /*4520*/  SHF.L.U32 R12, R34, 0x1f, RZ ;  /* 0x0000001f220c7819 */ /* 0x000fe400000006ff */
[----:B------:R-:W-:Y:S07]  /*4530*/  ISETP.NE.AND.EX P0, PT, RZ, UR5, PT, P0 ;  /* 0x00000005ff007c0c */ /* 0x000fee000bf05300 */
[----:B------:R-:W-:Y:S01]  /*4540*/  USHF.L.U32 UR18, UR18, 0x7, URZ ;  /* 0x0000000712127899 */ /* 0x000fe200080006ff */
[----:B------:R-:W-:Y:S11]  /*4550*/  BRA.U !UP5, `(.L_x_73) ;  /* 0x000000010d347547 */ /* 0x000ff6000b800000 */
[----:B------:R-:W-:Y:S01]  /*4560*/  UPLOP3.LUT UP0, UPT, UPT, UPT, UP4, 0x80, 0x8 ;  /* 0x000000000008789c */ /* 0x000fe20003f0f040 */
[----:B-12---:R-:W-:Y:S02]  /*4570*/  HFMA2 R0, -RZ, RZ, 0, 5.9604644775390625e-08 ;  /* 0x00000001ff007431 */ /* 0x006fe400000001ff */
[----:B------:R-:W-:Y:S03]  /*4580*/  IMAD.MOV.U32 R177, RZ, RZ, 0x1 ;  /* 0x00000001ffb17424 */ /* 0x000fe600078e00ff */
[----:B------:R-:W-:Y:S05]  /*4590*/  PLOP3.LUT P2, PT, PT, PT, UP0, 0x80, 0x8 ;  /* 0x000000000008781c */ /* 0x000fea0003f4f008 */
[----:B------:R-:W1:Y:S01]  /*45a0*/  @UP0 LDCU.64 UR10, c[0x0][0x888] ;  /* 0x00011100ff0a07ac */ /* 0x000e620008000a00 */
[----:B------:R-:W-:Y:S07]  /*45b0*/  @UP0 UIMAD UR8, UR56, UR4, URZ ;  /* 0x00000004380802a4 */ /* 0x000fee000f8e02ff */
[----:B------:R-:W-:Y:S01]  /*45c0*/  @!P2 PRMT R177, R0, 0x7610, R177 ;  /* 0x0000761000b1a816 */ /* 0x000fe200000000b1 */
[----:B-1----:R-:W-:Y:S03]  /*45d0*/  @UP0 UIMAD.WIDE UR10, UR8, 0x4, UR10 ;  /* 0x00000004080a08a5 */ /* 0x002fe6000f8e020a */
[----:B------:R-:W1:Y:S03]  /*45e0*/  @!UP0 LDCU UR8, c[0x0][0x880] ;  /* 0x00011000ff0887ac */ /* 0x000e660008000800 */
[----:B------:R-:W-:Y:S01]  /*45f0*/  IMAD.U32 R10, RZ, RZ, UR10 ;  /* 0x0000000aff0a7e24 */ /* 0x000fe2000f8e00ff */
[----:B------:R-:W-:Y:S05]  /*4600*/  MOV R11, UR11 ;  /* 0x0000000b000b7c02 */ /* 0x000fea0008000f00 */
[----:B-----5:R3:W5:Y:S02]  /*4610*/  @P2 LDG.E R81, desc[UR48][R10.64] ;  /* 0x000000300a512981 */ /* 0x020764000c1e1900 */
[----:B-1-3--:R-:W-:Y:S07]  /*4620*/  @!P2 IMAD.U32 R81, RZ, RZ, UR8 ;  /* 0x00000008ff51ae24 */ /* 0x00afee000f8e00ff */
.L_x_73:
[----:B-----5:R-:W-:Y:S01]  /*4630*/  @!P0 FSETP.EQ.AND P4, PT, R81, RZ, PT ;  /* 0x000000ff5100820b */ /* 0x020fe20003f82000 */
[----:B------:R-:W-:Y:S01]  /*4640*/  @!UPT UIADD3 URZ, UPT, UPT, URZ, URZ, URZ ;  /* 0x000000fffffff290 */ /* 0x000fe2000fffe0ff */
[----:B------:R-:W-:Y:S11]  /*4650*/  @!P0 BRA `(.L_x_74) ;  /* 0x0000000000148947 */ /* 0x000ff60003800000 */
[----:B------:R-:W-:Y:S02]  /*4660*/  LOP3.LUT P0, RZ, R177, 0xff, RZ, 0xc0, !PT ;  /* 0x000000ffb1ff7812 */ /* 0x000fe4000780c0ff */
[----:B------:R-:W-:Y:S04]  /*4670*/  PLOP3.LUT P4, PT, PT, PT, UP0, 0x80, 0x8 ;  /* 0x000000000008781c */ /* 0x000fe80003f8f008 */
[----:B------:R-:W-:Y:S07]  /*4680*/  PLOP3.LUT P4, PT, P4, PT, PT, 0x8, 0x80 ;  /* 0x000000000080781c */ /* 0x000fee000278e170 */
[----:B------:R-:W-:Y:S11]  /*4690*/  @P0 FSETP.EQ.AND P4, PT, R81, RZ, PT ;  /* 0x000000ff5100020b */ /* 0x000ff60003f82000 */
[----:B------:R-:W-:Y:S02]  /*46a0*/  @!UPT UIADD3 URZ, UPT, UPT, URZ, URZ, URZ ;  /* 0x000000fffffff290 */ /* 0x000fe4000fffe0ff */
.L_x_74:
[----:B------:R-:W-:Y:S01]  /*46b0*/  ISETP.NE.AND P0, PT, R24, 0x1, PT ;  /* 0x000000011800780c */ /* 0x000fe20003f05270 */
[----:B------:R-:W3:Y:S01]  /*46c0*/  SYNCS.PHASECHK.TRANS64.TRYWAIT P2, [UR22+0xd0], R12 ;  /* 0x0000d00cff0075a7 */ /* 0x000ee20008041116 */
[----:B------:R-:W-:Y:S04]  /*46d0*/  IMAD.SHL.U32 R10, R19, 0x80, RZ ;  /* 0x00000080130a7824 */ /* 0x000fe800078e00ff */
[C---:B------:R-:W-:Y:S01]  /*46e0*/  IMAD.HI.U32 R9, R10.reuse, R25, RZ ;  /* 0x000000190a097227 */ /* 0x040fe200078e00ff */
[C---:B------:R-:W-:Y:S04]  /*46f0*/  R2UR UR19, R10.reuse ;  /* 0x000000000a1372ca */ /* 0x040fe800000e0000 */
[----:B------:R-:W-:Y:S04]  /*4700*/  SHF.R.U32.HI R9, RZ, R26, R9 ;  /* 0x0000001aff097219 */ /* 0x000fe80000011609 */
[----:B------:R-:W-:Y:S02]  /*4710*/  SEL R9, R10, R9, !P0 ;  /* 0x000000090a097207 */ /* 0x000fe40004000000 */
[----:B------:R-:W-:Y:S02]  /*4720*/  ELECT P0, URZ, PT ;  /* 0x0000000000ff782f */ /* 0x000fe40003800000 */
[C---:B------:R-:W-:Y:S01]  /*4730*/  R2UR UR8, R9.reuse ;  /* 0x00000000090872ca */ /* 0x040fe200000e0000 */
[C---:B-12---:R-:W-:Y:S01]  /*4740*/  IMAD.HI.U32 R0, R9.reuse, R22, RZ ;  /* 0x0000001609007227 */ /* 0x046fe200078e00ff */
[----:B------:R-:W-:Y:S02]  /*4750*/  PLOP3.LUT P4, PT, P4, P0, PT, 0xf2, 0x2f ;  /* 0x00000000002f781c */ /* 0x000fe40002781e72 */
[----:B------:R-:W-:Y:S01]  /*4760*/  R2UR UR20, R9 ;  /* 0x00000000091472ca */ /* 0x000fe200000e0000 */
[----:B------:R-:W-:Y:S01]  /*4770*/  IMAD.MOV R3, RZ, RZ, -R9 ;  /* 0x000000ffff037224 */ /* 0x000fe200078e0a09 */
[----:B------:R-:W-:Y:S04]  /*4780*/  SHF.R.U32.HI R0, RZ, R23, R0 ;  /* 0x00000017ff007219 */ /* 0x000fe80000011600 */
[----:B------:R-:W-:Y:S02]  /*4790*/  R2UR UR21, R0 ;  /* 0x00000000001572ca */ /* 0x000fe400000e0000 */
[----:B------:R-:W-:Y:S03]  /*47a0*/  R2UR UR9, R3 ;  /* 0x00000000030972ca */ /* 0x000fe600000e0000 */
[----:B----4-:R-:W-:Y:S05]  /*47b0*/  @!P4 IADD3 R19, P0, PT, R36, 0x580, RZ ;  /* 0x000005802413c810 */ /* 0x010fea0007f1e0ff */
[----:B------:R-:W-:Y:S03]  /*47c0*/  @!P4 IMAD.X R16, RZ, RZ, R37, P0 ;  /* 0x000000ffff10c224 */ /* 0x000fe600000e0625 */
[----:B------:R-:W-:Y:S02]  /*47d0*/  USEL UR21, UR8, UR21, !UP3 ;  /* 0x0000001508157287 */ /* 0x000fe4000d800000 */
[----:B------:R-:W-:Y:S04]  /*47e0*/  UIMAD UR19, UR14, UR9, UR19 ;  /* 0x000000090e1372a4 */ /* 0x000fe8000f8e0213 */
[----:B------:R-:W-:Y:S05]  /*47f0*/  IMAD R0, RZ, RZ, -UR21 ;  /* 0x80000015ff007e24 */ /* 0x000fea000f8e02ff */
[----:B------:R-:W-:Y:S11]  /*4800*/  R2UR UR8, R0 ;  /* 0x00000000000872ca */ /* 0x000ff600000e0000 */
[----:B------:R-:W-:Y:S02]  /*4810*/  @!UPT UIADD3 URZ, UPT, UPT, URZ, URZ, URZ ;  /* 0x000000fffffff290 */ /* 0x000fe4000fffe0ff */
[----:B------:R-:W-:Y:S01]  /*4820*/  UIMAD UR20, UR7, UR8, UR20 ;  /* 0x00000008071472a4 */ /* 0x000fe2000f8e0214 */
[----:B---3--:R-:W-:Y:S11]  /*4830*/  @!P2 BRA `(.L_x_75) ;  /* 0x000000480088a947 */ /* 0x008ff60003800000 */
.L_x_150:
[----:B------:R-:W2:Y:S01]  /*4840*/  LDC.64 R14, c[0x0][0xb10] ;  /* 0x0002c400ff0e7b82 */ /* 0x000ea20000000a00 */
[----:B------:R-:W-:Y:S01]  /*4850*/  @!P4 R2UR UR8, R19 ;  /* 0x000000001308c2ca */ /* 0x000fe200000e0000 */
[----:B------:R-:W-:Y:S01]  /*4860*/  VOTEU.ALL UP2, P4 ;  /* 0x0000000000ff7886 */ /* 0x000fe20002040000 */
[----:B------:R-:W-:Y:S01]  /*4870*/  @!P4 R2UR UR9, R16 ;  /* 0x000000001009c2ca */ /* 0x000fe200000e0000 */
[----:B------:R-:W-:Y:S01]  /*4880*/  VOTEU.ALL UP1, P4 ;  /* 0x0000000000ff7886 */ /* 0x000fe20002020000 */
[----:B------:R-:W-:Y:S03]  /*4890*/  @!P4 IMAD.MOV.U32 R16, RZ, RZ, 0x2000 ;  /* 0x00002000ff10c424 */ /* 0x000fe600078e00ff */
[----:B------:R-:W3:Y:S01]  /*48a0*/  LDC.64 R10, c[0x0][0xb18] ;  /* 0x0002c600ff0a7b82 */ /* 0x000ee20000000a00 */
[----:B------:R-:W-:Y:S01]  /*48b0*/  @!UP2 UIADD3 UR16, UPT, UPT, UR22, 0x200, URZ ;  /* 0x000002001610a890 */ /* 0x000fe2000fffe0ff */
[----:B------:R-:W-:Y:S06]  /*48c0*/  @P3 SHF.R.U32.HI R28, RZ, 0x10, R29 ;  /* 0x00000010ff1c3819 */ /* 0x000fec000001161d */
[----:B------:R-:W4:Y:S01]  /*48d0*/  @!P1 LDC R0, c[0x0][0xb20] ;  /* 0x0002c800ff009b82 */ /* 0x000f220000000800 */
[----:B------:R-:W-:Y:S01]  /*48e0*/  @P3 R2UR UR56, R28 ;  /* 0x000000001c3832ca */ /* 0x000fe200000e0000 */
[----:B------:R-:W-:Y:S06]  /*48f0*/  IMAD.U32 R38, RZ, RZ, UR8 ;  /* 0x00000008ff267e24 */ /* 0x000fec000f8e00ff */
[----:B-1----:R-:W1:Y:S01]  /*4900*/  @!P1 LDC R3, c[0x0][0xb0c] ;  /* 0x0002c300ff039b82 */ /* 0x002e620000000800 */
[----:B------:R-:W-:Y:S01]  /*4910*/  IMAD.U32 R39, RZ, RZ, UR9 ;  /* 0x00000009ff277e24 */ /* 0x000fe2000f8e00ff */
[----:B------:R-:W-:Y:S01]  /*4920*/  @!UP2 UPRMT UR9, URZ, 0x40, URZ ;  /* 0x00000040ff09a896 */ /* 0x000fe200080000ff */
[----:B------:R-:W-:Y:S03]  /*4930*/  @!P4 R2UR UR10, R38 ;  /* 0x00000000260ac2ca */ /* 0x000fe600000e0000 */
[----:B------:R-:W-:Y:S01]  /*4940*/  @!P4 R2UR UR11, R39 ;  /* 0x00000000270bc2ca */ /* 0x000fe200000e0000 */
[----:B------:R-:W-:Y:S11]  /*4950*/  @!UP2 UPRMT UR8, UR9, 0x5410, URZ ;  /* 0x000054100908a896 */ /* 0x000ff600080000ff */
[----:B------:R-:W-:Y:S01]  /*4960*/  @!UPT UIADD3 URZ, UPT, UPT, URZ, URZ, URZ ;  /* 0x000000fffffff290 */ /* 0x000fe2000fffe0ff */
[----:B------:R1:W-:Y:S01]  /*4970*/  @!UP1 UTMALDG.4D.IM2COL [UR16], [UR10], UR8 ;  /* 0x000000100a0093b4 */ /* 0x0003e20008058008 */
[----:B------:R1:W-:Y:S02]  /*4980*/  @!P4 SYNCS.ARRIVE.TRANS64.RED.A0TR RZ, [UR22+0xc0], R16 ;  /* 0x0000c010ffffc9a7 */ /* 0x0003e40008300416 */
[----:B-1----:R-:W-:Y:S01]  /*4990*/  @!P1 ISETP.NE.AND P2, PT, R3, 0x1, PT ;  /* 0x000000010300980c */ /* 0x002fe20003f45270 */
[C---:B--2---:R-:W-:Y:S01]  /*49a0*/  @!P1 IMAD.HI.U32 R14, R13.reuse, R14, RZ ;  /* 0x0000000e0d0e9227 */ /* 0x044fe200078e00ff */
[----:B---3--:R-:W-:Y:S03]  /*49b0*/  @!P1 ISETP.NE.AND P0, PT, R10, 0x1, PT ;  /* 0x000000010a00980c */ /* 0x008fe60003f05270 */
[C---:B------:R-:W-:Y:S01]  /*49c0*/  @!P1 IMAD.HI.U32 R11, R8.reuse, R11, RZ ;  /* 0x0000000b080b9227 */ /* 0x040fe200078e00ff */
[----:B------:R-:W-:Y:S04]  /*49d0*/  @!P1 SHF.R.U32.HI R14, RZ, R15, R14 ;  /* 0x0000000fff0e9219 */ /* 0x000fe8000001160e */
[----:B----4-:R-:W-:Y:S01]  /*49e0*/  @!P1 SHF.R.U32.HI R9, RZ, R0, R11 ;  /* 0x00000000ff099219 */ /* 0x010fe2000001160b */
[----:B------:R-:W-:Y:S01]  /*49f0*/  SYNCS.ARRIVE.TRANS64.RED.A1T0 RZ, [UR45], RZ ;  /* 0x000000ffffff79a7 */ /* 0x000fe2000810042d */
[----:B------:R-:W-:Y:S02]  /*4a00*/  @!P1 SEL R14, R13, R14, !P2 ;  /* 0x0000000e0d0e9207 */ /* 0x000fe40005000000 */
[----:B------:R-:W-:Y:S01]  /*4a10*/  @!P1 SEL R9, R8, R9, !P0 ;  /* 0x0000000908099207 */ /* 0x000fe20004000000 */
[----:B------:R-:W1:Y:S04]  /*4a20*/  SYNCS.PHASECHK.TRANS64.TRYWAIT P5, [UR22+0xd8], R12 ;  /* 0x0000d80cff0075a7 */ /* 0x000e6800080a1116 */
[----:B------:R-:W-:Y:S02]  /*4a30*/  @!P1 IMAD.IADD R0, R9, 0x1, -R14 ;  /* 0x0000000109009824 */ /* 0x000fe400078e0a0e */
[----:B------:R-:W-:Y:S02]  /*4a40*/  @!P1 IMAD.IADD R9, R14, 0x1, -R9 ;  /* 0x000000010e099824 */ /* 0x000fe400078e0a09 */
[----:B------:R-:W-:Y:S02]  /*4a50*/  @!P1 IMAD R13, R0, R3, R13 ;  /* 0x00000003000d9224 */ /* 0x000fe400078e020d */
[----:B------:R-:W-:Y:S01]  /*4a60*/  @!P1 IMAD R8, R9, R10, R8 ;  /* 0x0000000a09089224 */ /* 0x000fe200078e0208 */
[----:B-1----:R-:W-:Y:S06]  /*4a70*/  @!P5 BRA `(.L_x_76) ;  /* 0x000000480010d947 */ /* 0x002fec0003800000 */
.L_x_152:
[----:B-1----:R-:W-:Y:S01]  /*4a80*/  @!P4 IADD3 R3, P0, PT, R36, 0x580, RZ ;  /* 0x000005802403c810 */ /* 0x002fe20007f1e0ff */
[----:B------:R-:W-:Y:S01]  /*4a90*/  VOTEU.ALL UP2, P4 ;  /* 0x0000000000ff7886 */ /* 0x000fe20002040000 */
[----:B------:R-:W-:Y:S01]  /*4aa0*/  VOTEU.ALL UP1, P4 ;  /* 0x0000000000ff7886 */ /* 0x000fe20002020000 */
[----:B------:R-:W-:Y:S01]  /*4ab0*/  UMOV UR11, UR19 ;  /* 0x00000013000b7c82 */ /* 0x000fe20008000000 */
[----:B------:R-:W-:Y:S01]  /*4ac0*/  @!P4 R2UR UR9, R3 ;  /* 0x000000000309c2ca */ /* 0x000fe200000e0000 */
[----:B------:R-:W-:Y:S01]  /*4ad0*/  @!P4 IMAD.X R0, RZ, RZ, R37, P0 ;  /* 0x000000ffff00c224 */ /* 0x000fe200000e0625 */
[----:B------:R-:W-:Y:S01]  /*4ae0*/  @!UP2 UPRMT UR16, URZ, 0x40, URZ ;  /* 0x00000040ff10a896 */ /* 0x000fe200080000ff */
[----:B------:R-:W-:Y:S01]  /*4af0*/  LOP3.LUT R34, R34, 0x1, RZ, 0x3c, !PT ;  /* 0x0000000122227812 */ /* 0x000fe200078e3cff */
[----:B------:R-:W-:Y:S01]  /*4b00*/  @!UP2 UIADD3 UR10, UPT, UPT, UR18, 0x40, URZ ;  /* 0x00000040120aa890 */ /* 0x000fe2000fffe0ff */
[----:B------:R-:W-:Y:S01]  /*4b10*/  LOP3.LUT R32, R32, 0x1, RZ, 0x3c, !PT ;  /* 0x0000000120207812 */ /* 0x000fe200078e3cff */
[----:B------:R-:W-:Y:S01]  /*4b20*/  @!UP2 UPRMT UR18, UR16, 0x5410, URZ ;  /* 0x000054101012a896 */ /* 0x000fe200080000ff */
[----:B------:R-:W-:Y:S01]  /*4b30*/  @!P4 R2UR UR8, R0 ;  /* 0x000000000008c2ca */ /* 0x000fe200000e0000 */
[----:B------:R-:W-:Y:S01]  /*4b40*/  UMOV UR12, UR20 ;  /* 0x00000014000c7c82 */ /* 0x000fe20008000000 */
[----:B------:R-:W-:Y:S01]  /*4b50*/  UMOV UR13, UR21 ;  /* 0x00000015000d7c82 */ /* 0x000fe20008000000 */
[----:B------:R-:W-:Y:S02]  /*4b60*/  IMAD.IADD R16, R8, 0x1, R145 ;  /* 0x0000000108107824 */ /* 0x000fe400078e0291 */
[----:B------:R-:W-:Y:S02]  /*4b70*/  IMAD.IADD R19, R13, 0x1, R176 ;  /* 0x000000010d137824 */ /* 0x000fe400078e02b0 */
[----:B------:R-:W-:Y:S01]  /*4b80*/  IMAD.U32 R10, RZ, RZ, UR9 ;  /* 0x00000009ff0a7e24 */ /* 0x000fe2000f8e00ff */
[----:B------:R-:W-:Y:S04]  /*4b90*/  @!UP2 UIADD3 UR9, UPT, UPT, UR22, 0xc8, URZ ;  /* 0x000000c81609a890 */ /* 0x000fe8000fffe0ff */
[----:B------:R-:W-:Y:S01]  /*4ba0*/  @!P4 R2UR UR24, R10 ;  /* 0x000000000a18c2ca */ /* 0x000fe200000e0000 */
[----:B------:R-:W-:Y:S01]  /*4bb0*/  IMAD.U32 R11, RZ, RZ, UR8 ;  /* 0x00000008ff0b7e24 */ /* 0x000fe2000f8e00ff */
[----:B------:R-:W-:Y:S04]  /*4bc0*/  @!UP2 UIADD3 UR8, UPT, UPT, UR22, 0x2200, URZ ;  /* 0x000022001608a890 */ /* 0x000fe8000fffe0ff */
[----:B------:R-:W-:Y:S11]  /*4bd0*/  @!P4 R2UR UR25, R11 ;  /* 0x000000000b19c2ca */ /* 0x000ff600000e0000 */
[----:B------:R-:W-:Y:S02]  /*4be0*/  @!UPT UIADD3 URZ, UPT, UPT, URZ, URZ, URZ ;  /* 0x000000fffffff290 */ /* 0x000fe4000fffe0ff */
[----:B------:R2:W-:Y:S01]  /*4bf0*/  @!UP1 UTMALDG.4D.IM2COL [UR8], [UR24], UR18 ;  /* 0x00000008180093b4 */ /* 0x0005e20008058012 */
[----:B------:R2:W-:Y:S01]  /*4c00*/  @!P4 SYNCS.ARRIVE.TRANS64.RED.A0TR RZ, [UR22+0xc8], R27 ;  /* 0x0000c81bffffc9a7 */ /* 0x0005e20008300416 */
[----:B------:R-:W-:Y:S01]  /*4c10*/  UPLOP3.LUT UP1, UPT, UPT, UPT, UPT, 0x80, 0x8 ;  /* 0x000000000008789c */ /* 0x000fe20003f2f070 */
[----:B------:R-:W-:Y:S01]  /*4c20*/  SYNCS.ARRIVE.TRANS64.RED.A1T0 RZ, [UR23], RZ ;  /* 0x000000ffffff79a7 */ /* 0x000fe20008100417 */
[----:B------:R-:W-:Y:S09]  /*4c30*/  @P3 BRA `(.L_x_77) ;  /* 0xfffffff400343947 */ /* 0x000ff2000383ffff */
[----:B------:R-:W-:-:S04]  /*4c40*/  SHF.L.U32 R3, R34, 0x1f, RZ ;  /* 0x0000001f22037819 */ /* 0x000fc800000006ff */
[----:B------:R-:W1:Y:S02]  /*4c50*/  SYNCS.PHASECHK.TRANS64.TRYWAIT P0, [UR22+0xd0], R3 ;  /* 0x0000d003ff0075a7 */ /* 0x000e640008001116 */
[----:B-1----:R-:W-:Y:S05]  /*4c60*/  @!P0 BRA `(.L_x_78) ;  /* 0x0000004400ac8947 */ /* 0x002fea0003800000 */
.L_x_154:
[----:B-1----:R-:W-:-:S07]  /*4c70*/  MOV R0, UR22 ;  /* 0x0000001600007c02 */ /* 0x002fce0008000f00 */
.L_x_79:
[----:B-1----:R-:W-:-:S04]  /*4c80*/  SHF.L.U32 R3, R34, 0x1f, RZ ;  /* 0x0000001f22037819 */ /* 0x002fc800000006ff */
[----:B------:R1:W3:Y:S03]  /*4c90*/  SYNCS.PHASECHK.TRANS64.TRYWAIT P0, [R0+URZ+0xd8], R3 ;  /* 0x0000d803000075a7 */ /* 0x0002e600080011ff */
[----:B---3--:R-:W-:Y:S05]  /*4ca0*/  @!P0 NANOSLEEP.SYNCS 0x989680 ;  /* 0x009896800000895d */ /* 0x008fea0003900000 */
[----:B------:R-:W3:Y:S02]  /*4cb0*/  @!P0 SYNCS.PHASECHK.TRANS64 P0, [R0+URZ+0xd8], R3 ;  /* 0x0000d803000085a7 */ /* 0x000ee400080010ff */
[----:B--23--:R-:W-:Y:S05]  /*4cc0*/  @P0 EXIT ;  /* 0x000000000000094d */ /* 0x00cfea0003800000 */
[----:B------:R-:W-:Y:S05]  /*4cd0*/  BRA `(.L_x_79) ;  /* 0xfffffffc00e87947 */ /* 0x000fea000383ffff */
.L_x_68:
[----:B------:R-:W-:-:S06]  /*4ce0*/  UISETP.GE.AND UP1, UPT, UR8, 0x4, UPT ;  /* 0x000000040800788c */ /* 0x000fcc000bf26270 */
[----:B------:R-:W-:-:S13]  /*4cf0*/  PLOP3.LUT P0, PT, PT, PT, UP1, 0x80, 0x8 ;  /* 0x000000000008781c */ /* 0x000fda0003f0f018 */
[----:B------:R-:W-:Y:S05]  /*4d00*/  @!P0 EXIT ;  /* 0x000000000000894d */ /* 0x000fea0003800000 */
[----:B------:R-:W-:Y:S01]  /*4d10*/  BAR.SYNC.DEFER_BLOCKING 0x6, 0xa0 ;  /* 0x0182800000007b1d */ /* 0x000fe20000010000 */
[C---:B------:R-:W-:Y:S01]  /*4d20*/  IMAD.SHL.U32 R0, R186.reuse, 0x40, RZ ;  /* 0x00000040ba007824 */ /* 0x040fe200078e00ff */
[C---:B------:R-:W-:Y:S01]  /*4d30*/  LOP3.LUT R188, R186.reuse, 0x60, RZ, 0xc0, !PT ;  /* 0x00000060babc7812 */ /* 0x040fe200078ec0ff */
[C---:B------:R-:W-:Y:S01]  /*4d40*/  IMAD.SHL.U32 R185, R186.reuse, 0x8, RZ ;  /* 0x00000008bab97824 */ /* 0x040fe200078e00ff */
[C---:B------:R-:W-:Y:S01]  /*4d50*/  LOP3.LUT R187, R186.reuse, 0x2, RZ, 0xc0, !PT ;  /* 0x00000002babb7812 */ /* 0x040fe200078ec0ff */
[----:B------:R-:W-:Y:S01]  /*4d60*/  IMAD.U32 R78, R186, 0x10000, RZ ;  /* 0x00010000ba4e7824 */ /* 0x000fe200078e00ff */
[----:B------:R-:W-:Y:S02]  /*4d70*/  UMOV UR51, 0x400 ;  /* 0x0000040000337882 */ /* 0x000fe40000000000 */
[----:B------:R-:W1:Y:S01]  /*4d80*/  LDC R179, c[0x0][0x370] ;  /* 0x0000dc00ffb37b82 */ /* 0x000e620000000800 */
[----:B------:R-:W-:Y:S01]  /*4d90*/  ULEA UR51, UR45, UR51, 0x18 ;  /* 0x000000332d337291 */ /* 0x000fe2000f8ec0ff */
[----:B------:R-:W-:Y:S01]  /*4da0*/  LOP3.LUT R4, R0, 0x180, RZ, 0xc0, !PT ;  /* 0x0000018000047812 */ /* 0x000fe200078ec0ff */
[----:B------:R-:W-:Y:S01]  /*4db0*/  HFMA2 R181, -RZ, RZ, 0, 0 ;  /* 0x00000000ffb57431 */ /* 0x000fe200000001ff */
[----:B------:R-:W-:Y:S01]  /*4dc0*/  LOP3.LUT R186, R186, 0x4, RZ, 0xc0, !PT ;  /* 0x00000004baba7812 */ /* 0x000fe200078ec0ff */
[----:B------:R-:W-:Y:S01]  /*4dd0*/  UIADD3 UR4, UPT, UPT, UR51, 0x4200, URZ ;  /* 0x0000420033047890 */ /* 0x000fe2000fffe0ff */
[----:B------:R-:W-:Y:S01]  /*4de0*/  LOP3.LUT R185, R4, 0x30, R185, 0xf8, !PT ;  /* 0x0000003004b97812 */ /* 0x000fe200078ef8b9 */
[----:B------:R-:W-:Y:S01]  /*4df0*/  IMAD.MOV.U32 R76, RZ, RZ, RZ ;  /* 0x000000ffff4c7224 */ /* 0x000fe200078e00ff */
[----:B------:R-:W2:Y:S01]  /*4e00*/  LDC R74, c[0x0][0xb0c] ;  /* 0x0002c300ff4a7b82 */ /* 0x000ea20000000800 */
[----:B------:R-:W-:Y:S01]  /*4e10*/  IMAD.MOV.U32 R184, RZ, RZ, RZ ;  /* 0x000000ffffb87224 */ /* 0x000fe200078e00ff */
[----:B------:R-:W-:-:S02]  /*4e20*/  LOP3.LUT R185, R185, 0x1e40, R0, 0xf8, !PT ;  /* 0x00001e40b9b97812 */ /* 0x000fc400078ef800 */
[----:B------:R-:W-:Y:S02]  /*4e30*/  CS2R R182, SRZ ;  /* 0x0000000000b67805 */ /* 0x000fe4000001ff00 */
[----:B------:R-:W-:Y:S01]  /*4e40*/  LOP3.LUT R78, R78, 0x600000, RZ, 0xc0, !PT ;  /* 0x006000004e4e7812 */ /* 0x000fe200078ec0ff */
[----:B------:R-:W-:Y:S01]  /*4e50*/  IMAD.MOV R191, RZ, RZ, -R187 ;  /* 0x000000ffffbf7224 */ /* 0x000fe200078e0abb */
[----:B------:R-:W-:Y:S01]  /*4e60*/  IADD3 R192, PT, PT, -R186, 0x2, RZ ;  /* 0x00000002bac07810 */ /* 0x000fe20007ffe1ff */
[----:B------:R-:W-:Y:S01]  /*4e70*/  VIADD R193, R185, UR51 ;  /* 0x00000033b9c17c36 */ /* 0x000fe20008000000 */
[----:B------:R-:W4:Y:S01]  /*4e80*/  LDC R178, c[0x0][0xb20] ;  /* 0x0002c800ffb27b82 */ /* 0x000f220000000800 */
[----:B------:R-:W3:Y:S01]  /*4e90*/  LDS R2, [UR51+0x140] ;  /* 0x00014033ff027984 */ /* 0x000ee20008000800 */
[----:B------:R-:W-:Y:S01]  /*4ea0*/  IMAD.MOV R190, RZ, RZ, -R186 ;  /* 0x000000ffffbe7224 */ /* 0x000fe200078e0aba */
[----:B------:R-:W-:Y:S01]  /*4eb0*/  MOV R194, UR4 ;  /* 0x0000000400c27c02 */ /* 0x000fe20008000f00 */
[----:B------:R-:W-:Y:S01]  /*4ec0*/  VIADD R193, R193, 0x200 ;  /* 0x00000200c1c17836 */ /* 0x000fe20000000000 */
[----:B------:R-:W1:Y:S03]  /*4ed0*/  LDCU.64 UR54, c[0x0][0x348] ;  /* 0x00006900ff3677ac */ /* 0x000e660008000a00 */
[----:B------:R-:W1:Y:S01]  /*4ee0*/  LDC R73, c[0x0][0xb30] ;  /* 0x0002cc00ff497b82 */ /* 0x000e620000000800 */
[----:B------:R-:W1:Y:S01]  /*4ef0*/  LDCU.64 UR36, c[0x0][0x888] ;  /* 0x00011100ff2477ac */ /* 0x000e620008000a00 */
[----:B------:R-:W1:Y:S06]  /*4f00*/  LDCU.64 UR38, c[0x0][0x890] ;  /* 0x00011200ff2677ac */ /* 0x000e6c0008000a00 */
[----:B------:R-:W1:Y:S01]  /*4f10*/  LDC.64 R166, c[0x0][0xb10] ;  /* 0x0002c400ffa67b82 */ /* 0x000e620000000a00 */
[----:B------:R-:W1:Y:S01]  /*4f20*/  LDCU.64 UR46, c[0x0][0xa90] ;  /* 0x00015200ff2e77ac */ /* 0x000e620008000a00 */
[----:B------:R-:W-:-:S06]  /*4f30*/  UIADD3 UR50, UPT, UPT, UR51, 0x200, URZ ;  /* 0x0000020033327890 */ /* 0x000fcc000fffe0ff */
[----:B------:R-:W1:Y:S08]  /*4f40*/  LDC.64 R70, c[0x0][0xb18] ;  /* 0x0002c600ff467b82 */ /* 0x000e700000000a00 */
[----:B------:R-:W1:Y:S08]  /*4f50*/  LDC.64 R68, c[0x0][0xb28] ;  /* 0x0002ca00ff447b82 */ /* 0x000e700000000a00 */
[----:B------:R-:W1:Y:S01]  /*4f60*/  LDC.64 R164, c[0x0][0x8b0] ;  /* 0x00022c00ffa47b82 */ /* 0x000e620000000a00 */
[C---:B---3--:R-:W-:Y:S01]  /*4f70*/  VIADD R3, R2.reuse, 0x80 ;  /* 0x0000008002037836 */ /* 0x048fe20000000000 */
[----:B------:R-:W-:-:S04]  /*4f80*/  LOP3.LUT R2, R2, 0xffff, RZ, 0xc0, !PT ;  /* 0x0000ffff02027812 */ /* 0x000fc800078ec0ff */
[----:B------:R-:W-:Y:S02]  /*4f90*/  LOP3.LUT R3, R3, 0xffff, RZ, 0xc0, !PT ;  /* 0x0000ffff03037812 */ /* 0x000fe400078ec0ff */
[----:B------:R-:W3:Y:S03]  /*4fa0*/  LDC.64 R146, c[0x0][0x8a8] ;  /* 0x00022a00ff927b82 */ /* 0x000ee60000000a00 */
[----:B------:R1:W-:Y:S05]  /*4fb0*/  STL.64 [R1], R2 ;  /* 0x0000000201007387 */ /* 0x0003ea0000100a00 */
[----:B------:R-:W1:Y:S08]  /*4fc0*/  LDC.64 R170, c[0x0][0xa80] ;  /* 0x0002a000ffaa7b82 */ /* 0x000e700000000a00 */
[----:B------:R-:W1:Y:S08]  /*4fd0*/  LDC.64 R168, c[0x0][0xa88] ;  /* 0x0002a200ffa87b82 */ /* 0x000e700000000a00 */
[----:B--2-4-:R-:W1:Y:S02]  /*4fe0*/  LDC R180, c[0x0][0x374] ;  /* 0x0000dd00ffb47b82 */ /* 0x014e640000000800 */
.L_x_106:
[----:B-1----:R-:W-:Y:S04]  /*4ff0*/  SHF.L.U32 R3, R183, 0x1f, RZ ;  /* 0x0000001fb7037819 */ /* 0x002fe800000006ff */
[----:B------:R-:W1:Y:S02]  /*5000*/  SYNCS.PHASECHK.TRANS64.TRYWAIT P0, [UR51+0xf0], R3 ;  /* 0x0000f003ff0075a7 */ /* 0x000e640008001133 */
[----:B-1----:R-:W-:Y:S05]  /*5010*/  @!P0 BRA `(.L_x_80) ;  /* 0x0000004000d88947 */ /* 0x002fea0003800000 */
.L_x_156:
[----:B------:R-:W2:Y:S01]  /*5020*/  LDC.64 R12, c[0x0][0xb10] ;  /* 0x0002c400ff0c7b82 */ /* 0x000ea20000000a00 */
[----:B------:R-:W4:Y:S01]  /*5030*/  LDS.128 R20, [UR51+0x130] ;  /* 0x00013033ff147984 */ /* 0x000f220008000c00 */
[----:B------:R-:W-:Y:S01]  /*5040*/  UIADD3 UR4, UPT, UPT, UR51, 0xf8, URZ ;  /* 0x000000f833047890 */ /* 0x000fe2000fffe0ff */
[----:B-1----:R-:W-:Y:S01]  /*5050*/  IMAD R0, R76, 0x4, R1 ;  /* 0x000000044c007824 */ /* 0x002fe200078e0201 */
[----:B------:R-:W-:Y:S04]  /*5060*/  ISETP.NE.AND P1, PT, R73, 0x1, PT ;  /* 0x000000014900780c */ /* 0x000fe80003f25270 */
[----:B------:R-:W1:Y:S01]  /*5070*/  LDC.64 R10, c[0x0][0xb18] ;  /* 0x0002c600ff0a7b82 */ /* 0x000e620000000a00 */
[----:B------:R-:W-:Y:S01]  /*5080*/  UPRMT UR4, URZ, 0x654, UR4 ;  /* 0x00000654ff047896 */ /* 0x000fe20008000004 */
[----:B------:R-:W-:Y:S01]  /*5090*/  ISETP.GE.AND P0, PT, R72, 0x1, PT ;  /* 0x000000014800780c */ /* 0x000fe20003f06270 */
[----:B------:R-:W-:Y:S01]  /*50a0*/  @!PT LDS RZ, [RZ] ;  /* 0x00000000fffff984 */ /* 0x000fe20000000800 */
[----:B------:R-:W-:Y:S01]  /*50b0*/  @!PT LDS RZ, [RZ] ;  /* 0x00000000fffff984 */ /* 0x000fe20000000800 */
[----:B------:R-:W-:Y:S01]  /*50c0*/  @!PT LDS RZ, [RZ] ;  /* 0x00000000fffff984 */ /* 0x000fe20000000800 */
[----:B------:R-:W-:Y:S01]  /*50d0*/  @!PT LDS RZ, [RZ] ;  /* 0x00000000fffff984 */ /* 0x000fe20000000800 */
[----:B------:R3:W-:Y:S06]  /*50e0*/  MEMBAR.ALL.CTA ;  /* 0x0000000000007992 */ /* 0x0007ec0000008000 */
[----:B---3--:R-:W3:Y:S01]  /*50f0*/  FENCE.VIEW.ASYNC.S ;  /* 0x00000000000073c6 */ /* 0x008ee20000000000 */
[----:B------:R-:W1:Y:S08]  /*5100*/  @!P1 LDC R14, c[0x0][0xb20] ;  /* 0x0002c800ff0e9b82 */ /* 0x000e700000000800 */
[----:B------:R-:W1:Y:S01]  /*5110*/  @!P1 LDC R9, c[0x0][0xb0c] ;  /* 0x0002c300ff099b82 */ /* 0x000e620000000800 */
[----:B---3--:R-:W-:Y:S01]  /*5120*/  SYNCS.ARRIVE.TRANS64.RED.A1T0 RZ, [UR4], RZ ;  /* 0x000000ffffff79a7 */ /* 0x008fe20008100404 */
[----:B------:R3:W5:Y:S01]  /*5130*/  LDL R17, [R0] ;  /* 0x0000000000117983 */ /* 0x0007620000100800 */
[----:B----4-:R-:W-:Y:S04]  /*5140*/  LOP3.LUT P4, RZ, R22, 0x1, RZ, 0xc0, !PT ;  /* 0x0000000116ff7812 */ /* 0x010fe8000788c0ff */
[----:B------:R-:W-:Y:S09]  /*5150*/  P2R R195, PR, RZ, 0x10 ;  /* 0x00000010ffc37803 */ /* 0x000ff20000000000 */
[----:B------:R-:W-:Y:S02]  /*5160*/  @P4 MOV R77, R20 ;  /* 0x00000014004d4202 */ /* 0x000fe40000000f00 */
[----:B------:R-:W-:Y:S01]  /*5170*/  @P4 LOP3.LUT R75, R21, 0xffff, RZ, 0xc0, !PT ;  /* 0x0000ffff154b4812 */ /* 0x000fe200078ec0ff */
[----:B--23--:R-:W-:Y:S06]  /*5180*/  @!P0 BRA `(.L_x_81) ;  /* 0x0000000000a48947 */ /* 0x00cfec0003800000 */
[----:B------:R-:W-:Y:S01]  /*5190*/  IMAD.HI.U32 R25, R180, R71, RZ ;  /* 0x00000047b4197227 */ /* 0x000fe200078e00ff */
[----:B------:R-:W-:Y:S02]  /*51a0*/  ISETP.NE.AND P0, PT, R70, 0x1, PT ;  /* 0x000000014600780c */ /* 0x000fe40003f05270 */
[----:B------:R-:W-:Y:S01]  /*51b0*/  ISETP.NE.AND P2, PT, R72, 0x1, PT ;  /* 0x000000014800780c */ /* 0x000fe20003f45270 */
[----:B------:R-:W-:Y:S01]  /*51c0*/  IMAD.HI.U32 R18, R179, R166, RZ ;  /* 0x000000a6b3127227 */ /* 0x000fe200078e00ff */
[----:B------:R-:W-:Y:S02]  /*51d0*/  SHF.R.U32.HI R25, RZ, R178, R25 ;  /* 0x000000b2ff197219 */ /* 0x000fe40000011619 */
[----:B------:R-:W-:Y:S01]  /*51e0*/  ISETP.NE.AND P3, PT, R74, 0x1, PT ;  /* 0x000000014a00780c */ /* 0x000fe20003f65270 */
[----:B------:R-:W-:Y:S01]  /*51f0*/  IMAD.HI.U32 R26, R77, R166, RZ ;  /* 0x000000a64d1a7227 */ /* 0x000fe200078e00ff */
[----:B------:R-:W-:Y:S02]  /*5200*/  SHF.R.U32.HI R18, RZ, R167, R18 ;  /* 0x000000a7ff127219 */ /* 0x000fe40000011612 */
[----:B------:R-:W-:Y:S01]  /*5210*/  SEL R3, R180, R25, !P0 ;  /* 0x00000019b4037207 */ /* 0x000fe20004000000 */
[----:B------:R-:W-:Y:S01]  /*5220*/  IMAD.HI.U32 R25, R75, R71, RZ ;  /* 0x000000474b197227 */ /* 0x000fe200078e00ff */
[----:B------:R-:W-:Y:S02]  /*5230*/  SEL R7, R179, R18, !P3 ;  /* 0x00000012b3077207 */ /* 0x000fe40005800000 */
[----:B------:R-:W-:Y:S01]  /*5240*/  SHF.R.U32.HI R26, RZ, R167, R26 ;  /* 0x000000a7ff1a7219 */ /* 0x000fe2000001161a */
[-C--:B------:R-:W-:Y:S04]  /*5250*/  IMAD.HI.U32 R18, R3, R68.reuse, RZ ;  /* 0x0000004403127227 */ /* 0x080fe800078e00ff */
[----:B------:R-:W-:Y:S01]  /*5260*/  IMAD.HI.U32 R24, R7, R68, RZ ;  /* 0x0000004407187227 */ /* 0x000fe200078e00ff */
[-C--:B------:R-:W-:Y:S02]  /*5270*/  @P2 SHF.R.U32.HI R3, RZ, R69.reuse, R18 ;  /* 0x00000045ff032219 */ /* 0x080fe40000011612 */
[----:B------:R-:W-:Y:S02]  /*5280*/  SHF.R.U32.HI R18, RZ, R178, R25 ;  /* 0x000000b2ff127219 */ /* 0x000fe40000011619 */
[----:B------:R-:W-:Y:S01]  /*5290*/  @P2 SHF.R.U32.HI R7, RZ, R69, R24 ;  /* 0x00000045ff072219 */ /* 0x000fe20000011618 */
[C---:B------:R-:W-:Y:S01]  /*52a0*/  IMAD R2, R72.reuse, R3, RZ ;  /* 0x0000000348027224 */ /* 0x040fe200078e02ff */
[----:B------:R-:W-:Y:S02]  /*52b0*/  SEL R5, R75, R18, !P0 ;  /* 0x000000124b057207 */ /* 0x000fe40004000000 */
[----:B------:R-:W-:Y:S01]  /*52c0*/  SEL R3, R77, R26, !P3 ;  /* 0x0000001a4d037207 */ /* 0x000fe20005800000 */
[----:B------:R-:W-:Y:S01]  /*52d0*/  IMAD R4, R72, R7, RZ ;  /* 0x0000000748047224 */ /* 0x000fe200078e02ff */
[C---:B------:R-:W-:Y:S01]  /*52e0*/  ISETP.GE.AND P0, PT, R5.reuse, R2, PT ;  /* 0x000000020500720c */ /* 0x040fe20003f06270 */
[----:B------:R-:W-:Y:S03]  /*52f0*/  IMAD.HI.U32 R6, R5, R68, RZ ;  /* 0x0000004405067227 */ /* 0x000fe600078e00ff */
[----:B------:R-:W-:Y:S01]  /*5300*/  ISETP.GE.OR P0, PT, R3, R4, P0 ;  /* 0x000000040300720c */ /* 0x000fe20000706670 */
[----:B------:R-:W-:Y:S01]  /*5310*/  IMAD.MOV R4, RZ, RZ, -R3 ;  /* 0x000000ffff047224 */ /* 0x000fe200078e0a03 */
[-C--:B------:R-:W-:Y:S03]  /*5320*/  SHF.R.U32.HI R6, RZ, R69.reuse, R6 ;  /* 0x00000045ff067219 */ /* 0x080fe60000011606 */
[----:B------:R-:W-:Y:S01]  /*5330*/  IMAD R77, R74, R4, R77 ;  /* 0x000000044a4d7224 */ /* 0x000fe200078e024d */
[----:B------:R-:W-:Y:S05]  /*5340*/  SEL R15, R5, R6, !P2 ;  /* 0x00000006050f7207 */ /* 0x000fea0005000000 */
[----:B------:R-:W-:Y:S02]  /*5350*/  IMAD.MOV R6, RZ, RZ, -R15 ;  /* 0x000000ffff067224 */ /* 0x000fe400078e0a0f */
[C---:B------:R-:W-:Y:S04]  /*5360*/  @!P0 IMAD.HI.U32 R2, R3.reuse, R68, RZ ;  /* 0x0000004403028227 */ /* 0x040fe800078e00ff */
[----:B------:R-:W-:Y:S01]  /*5370*/  IMAD R6, R72, R6, R5 ;  /* 0x0000000648067224 */ /* 0x000fe200078e0205 */
[----:B------:R-:W-:Y:S04]  /*5380*/  @!P0 SHF.R.U32.HI R2, RZ, R69, R2 ;  /* 0x00000045ff028219 */ /* 0x000fe80000011602 */
[----:B------:R-:W-:Y:S02]  /*5390*/  @!P0 SEL R0, R3, R2, !P2 ;  /* 0x0000000203008207 */ /* 0x000fe40005000000 */
[----:B------:R-:W-:Y:S02]  /*53a0*/  IADD3 R2, PT, PT, -R5, RZ, RZ ;  /* 0x000000ff05027210 */ /* 0x000fe40007ffe1ff */
[----:B------:R-:W-:Y:S01]  /*53b0*/  @!P0 IADD3 R8, PT, PT, R15, -R0, RZ ;  /* 0x800000000f088210 */ /* 0x000fe20007ffe0ff */
[----:B------:R-:W-:Y:S02]  /*53c0*/  @!P0 IMAD R0, R7, R6, R0 ;  /* 0x0000000607008224 */ /* 0x000fe400078e0200 */
[----:B------:R-:W-:Y:S02]  /*53d0*/  IMAD R75, R70, R2, R75 ;  /* 0x00000002464b7224 */ /* 0x000fe400078e024b */
[----:B------:R-:W-:Y:S02]  /*53e0*/  @!P0 IMAD R5, R8, R72, R3 ;  /* 0x0000004808058224 */ /* 0x000fe400078e0203 */
[----:B------:R-:W-:Y:S04]  /*53f0*/  @!P0 IMAD.MOV.U32 R3, RZ, RZ, R0 ;  /* 0x000000ffff038224 */ /* 0x000fe800078e0000 */
[----:B------:R-:W-:Y:S02]  /*5400*/  IMAD R77, R3, R74, R77 ;  /* 0x0000004a034d7224 */ /* 0x000fe400078e024d */
[----:B------:R-:W-:Y:S07]  /*5410*/  IMAD R75, R5, R70, R75 ;  /* 0x00000046054b7224 */ /* 0x000fee00078e024b */
.L_x_81:
[----:B-1----:R-:W-:Y:S01]  /*5420*/  @!P1 ISETP.NE.AND P0, PT, R10, 0x1, PT ;  /* 0x000000010a00980c */ /* 0x002fe20003f05270 */
[----:B------:R-:W-:Y:S01]  /*5430*/  @!P1 IMAD.HI.U32 R0, R77, R12, RZ ;  /* 0x0000000c4d009227 */ /* 0x000fe200078e00ff */
[----:B------:R-:W-:Y:S01]  /*5440*/  @!P1 ISETP.NE.AND P2, PT, R9, 0x1, PT ;  /* 0x000000010900980c */ /* 0x000fe20003f45270 */
[----:B------:R-:W-:Y:S01]  /*5450*/  ULOP3.LUT UP0, URZ, UR50, 0x1b0, URZ, 0xc0, !UPT ;  /* 0x000001b032ff7892 */ /* 0x000fe2000f80c0ff */
[----:B------:R-:W-:Y:S01]  /*5460*/  @P4 SHF.R.U32.HI R20, RZ, 0x10, R21 ;  /* 0x00000010ff144819 */ /* 0x000fe20000011615 */
[----:B------:R-:W-:Y:S01]  /*5470*/  @!P1 IMAD.HI.U32 R3, R75, R11, RZ ;  /* 0x0000000b4b039227 */ /* 0x000fe200078e00ff */
[----:B------:R-:W-:Y:S02]  /*5480*/  @!P1 SHF.R.U32.HI R0, RZ, R13, R0 ;  /* 0x0000000dff009219 */ /* 0x000fe40000011600 */
[----:B------:R-:W-:Y:S02]  /*5490*/  R2UR UR41, R16 ;  /* 0x00000000102972ca */ /* 0x000fe400000e0000 */
[----:B------:R-:W-:Y:S02]  /*54a0*/  @!P1 SHF.R.U32.HI R2, RZ, R14, R3 ;  /* 0x0000000eff029219 */ /* 0x000fe40000011603 */
[----:B------:R-:W-:Y:S02]  /*54b0*/  @!P1 SEL R3, R77, R0, !P2 ;  /* 0x000000004d039207 */ /* 0x000fe40005000000 */
[----:B------:R-:W-:Y:S02]  /*54c0*/  @!P1 SEL R2, R75, R2, !P0 ;  /* 0x000000024b029207 */ /* 0x000fe40004000000 */
[----:B------:R-:W-:Y:S03]  /*54d0*/  @P4 R2UR UR52, R20 ;  /* 0x00000000143442ca */ /* 0x000fe600000e0000 */
[----:B------:R-:W-:Y:S02]  /*54e0*/  @!P1 IMAD.IADD R0, R2, 0x1, -R3 ;  /* 0x0000000102009824 */ /* 0x000fe400078e0a03 */
[----:B------:R-:W-:Y:S01]  /*54f0*/  @!P1 IMAD.IADD R2, R3, 0x1, -R2 ;  /* 0x0000000103029824 */ /* 0x000fe200078e0a02 */
[----:B------:R-:W-:Y:S01]  /*5500*/  USHF.L.U32 UR41, UR41, 0x7, URZ ;  /* 0x0000000729297899 */ /* 0x000fe200080006ff */
[----:B------:R-:W-:Y:S02]  /*5510*/  @!P1 IMAD R77, R0, R9, R77 ;  /* 0x00000009004d9224 */ /* 0x000fe400078e024d */
[----:B------:R-:W-:Y:S01]  /*5520*/  @!P1 IMAD R75, R2, R10, R75 ;  /* 0x0000000a024b9224 */ /* 0x000fe200078e024b */
[----:B------:R-:W-:Y:S08]  /*5530*/  BRA.U !UP0, `(.L_x_82) ;  /* 0x0000000108407547 */ /* 0x000ff0000b800000 */
[----:B------:R-:W1:Y:S01]  /*5540*/  LDCU.64 UR8, c[0x4][0x80] ;  /* 0x01001000ff0877ac */ /* 0x000e620008000a00 */
[----:B------:R-:W-:Y:S01]  /*5550*/  MOV R3, 0x0 ;  /* 0x0000000000037802 */ /* 0x000fe20000000f00 */
[----:B------:R-:W-:Y:S02]  /*5560*/  HFMA2 R12, -RZ, RZ, 0, 5.9604644775390625e-08 ;  /* 0x00000001ff0c7431 */ /* 0x000fe400000001ff */
[----:B------:R-:W-:Y:S02]  /*5570*/  IMAD.MOV.U32 R8, RZ, RZ, 0x70 ;  /* 0x00000070ff087424 */ /* 0x000fe400078e00ff */
[----:B------:R-:W-:Y:S01]  /*5580*/  IMAD.MOV.U32 R13, RZ, RZ, RZ ;  /* 0x000000ffff0d7224 */ /* 0x000fe200078e00ff */
[----:B------:R-:W2:Y:S01]  /*5590*/  LDCU.64 UR6, c[0x4][0x88] ;  /* 0x01001100ff0677ac */ /* 0x000ea20008000a00 */
[----:B------:R-:W3:Y:S01]  /*55a0*/  LDC.64 R2, c[0x4][R3] ;  /* 0x0100000003027b82 */ /* 0x000ee20000000a00 */
[----:B------:R-:W4:Y:S01]  /*55b0*/  LDCU.64 UR4, c[0x4][0x8] ;  /* 0x01000100ff0477ac */ /* 0x000f220008000a00 */
[----:B-1----:R-:W-:Y:S01]  /*55c0*/  MOV R5, UR9 ;  /* 0x0000000900057c02 */ /* 0x002fe20008000f00 */
[----:B------:R-:W-:Y:S01]  /*55d0*/  IMAD.U32 R4, RZ, RZ, UR8 ;  /* 0x00000008ff047e24 */ /* 0x000fe2000f8e00ff */
[----:B--2---:R-:W-:Y:S01]  /*55e0*/  MOV R7, UR7 ;  /* 0x0000000700077c02 */ /* 0x004fe20008000f00 */
[----:B------:R-:W-:Y:S01]  /*55f0*/  IMAD.U32 R6, RZ, RZ, UR6 ;  /* 0x00000006ff067e24 */ /* 0x000fe2000f8e00ff */
[----:B----4-:R-:W-:Y:S01]  /*5600*/  MOV R11, UR5 ;  /* 0x00000005000b7c02 */ /* 0x010fe20008000f00 */
[----:B------:R-:W-:Y:S02]  /*5610*/  IMAD.U32 R10, RZ, RZ, UR4 ;  /* 0x00000004ff0a7e24 */ /* 0x000fe4000f8e00ff */
[----:B------:R-:W-:Y:S07]  /*5620*/  LEPC R20, `(.L_x_82) ;  /* 0x000000001014794e */ /* 0x000fee0000000000 */
[----:B---3-5:R-:W-:Y:S05]  /*5630*/  CALL.ABS.NOINC R2 ;  /* 0x0000000002007343 */ /* 0x028fea0003c00000 */
.L_x_82:
[----:B------:R-:W-:Y:S01]  /*5640*/  LOP3.LUT P0, RZ, R194, 0x1b0, RZ, 0xc0, !PT ;  /* 0x000001b0c2ff7812 */ /* 0x000fe2000780c0ff */
[----:B------:R-:W-:Y:S11]  /*5650*/  BSSY.RECONVERGENT B6, `(.L_x_83) ;  /* 0x0000013000067945 */ /* 0x000ff60003800200 */
[----:B------:R-:W-:Y:S01]  /*5660*/  @!UPT UIADD3 URZ, UPT, UPT, URZ, URZ, URZ ;  /* 0x000000fffffff290 */ /* 0x000fe2000fffe0ff */
[----:B------:R-:W-:Y:S05]  /*5670*/  @!P0 BRA `(.L_x_84) ;  /* 0x0000000000408947 */ /* 0x000fea0003800000 */
        /* <DEDUP_REMOVED lines=16> */
.L_x_84:
[----:B------:R-:W-:Y:S05]  /*5780*/  BSYNC.RECONVERGENT B6 ;  /* 0x0000000000067941 */ /* 0x000fea0003800200 */
.L_x_83:
[----:B------:R-:W-:Y:S01]  /*5790*/  ISETP.NE.U32.AND P4, PT, R164, RZ, PT ;  /* 0x000000ffa400720c */ /* 0x000fe20003f85070 */
[----:B------:R-:W-:Y:S01]  /*57a0*/  UISETP.NE.AND UP2, UPT, UR53, URZ, UPT ;  /* 0x000000ff3500728c */ /* 0x000fe2000bf45270 */
[----:B------:R-:W-:Y:S01]  /*57b0*/  ISETP.NE.U32.AND P2, PT, RZ, UR36, PT ;  /* 0x00000024ff007c0c */ /* 0x000fe2000bf45070 */
[----:B------:R-:W-:Y:S01]  /*57c0*/  UISETP.NE.U32.AND UP1, UPT, UR38, URZ, UPT ;  /* 0x000000ff2600728c */ /* 0x000fe2000bf25070 */
[----:B------:R-:W-:Y:S01]  /*57d0*/  ISETP.NE.AND.EX P4, PT, R165, RZ, PT, P4 ;  /* 0x000000ffa500720c */ /* 0x000fe20003f85340 */
[----:B------:R-:W-:Y:S01]  /*57e0*/  UPLOP3.LUT UP0, UPT, UPT, UPT, UPT, 0x40, 0x4 ;  /* 0x000000000004789c */ /* 0x000fe20003f0e870 */
[----:B------:R-:W-:Y:S01]  /*57f0*/  ISETP.NE.AND.EX P2, PT, RZ, UR37, PT, P2 ;  /* 0x00000025ff007c0c */ /* 0x000fe2000bf45320 */
[----:B------:R-:W-:Y:S01]  /*5800*/  UISETP.NE.AND.EX UP1, UPT, UR39, URZ, UPT, UP1 ;  /* 0x000000ff2700728c */ /* 0x000fe2000bf25310 */
[----:B------:R-:W-:Y:S04]  /*5810*/  PLOP3.LUT P1, PT, PT, PT, UP2, 0x80, 0x8 ;  /* 0x000000000008781c */ /* 0x000fe80003f2f028 */
[----:B------:R-:W-:Y:S06]  /*5820*/  @UP2 UPLOP3.LUT UP0, UPT, UPT, UPT, UP1, 0x80, 0x8 ;  /* 0x000000000008289c */ /* 0x000fec0003f0f010 */
[----:B------:R-:W-:Y:S01]  /*5830*/  PLOP3.LUT P0, PT, PT, PT, UP0, 0x80, 0x8 ;  /* 0x000000000008781c */ /* 0x000fe20003f0f008 */
[----:B------:R-:W-:Y:S01]  /*5840*/  @!UPT UIADD3 URZ, UPT, UPT, URZ, URZ, URZ ;  /* 0x000000fffffff290 */ /* 0x000fe2000fffe0ff */
[----:B------:R-:W-:Y:S11]  /*5850*/  BRA.U !UP1, `(.L_x_85) ;  /* 0x0000000109387547 */ /* 0x000ff6000b800000 */
[----:B------:R-:W-:Y:S01]  /*5860*/  UISETP.NE.U32.AND UP0, UPT, UR36, URZ, UPT ;  /* 0x000000ff2400728c */ /* 0x000fe2000bf05070 */
[----:B------:R-:W-:Y:S02]  /*5870*/  HFMA2 R0, -RZ, RZ, 0, 5.9604644775390625e-08 ;  /* 0x00000001ff007431 */ /* 0x000fe400000001ff */
[----:B------:R-:W-:Y:S01]  /*5880*/  IMAD.MOV.U32 R177, RZ, RZ, 0x1 ;  /* 0x00000001ffb17424 */ /* 0x000fe200078e00ff */
[----:B------:R-:W-:Y:S06]  /*5890*/  UISETP.NE.AND.EX UP0, UPT, UR37, URZ, UPT, UP0 ;  /* 0x000000ff2500728c */ /* 0x000fec000bf05300 */
        /* <DEDUP_REMOVED lines=9> */
[----:B-12---:R-:W-:Y:S02]  /*5930*/  @!P3 IMAD.U32 R81, RZ, RZ, UR4 ;  /* 0x00000004ff51be24 */ /* 0x006fe4000f8e00ff */
.L_x_85:
[----:B------:R-:W-:Y:S05]  /*5940*/  @!P4 BRA `(.L_x_86) ;  /* 0x000000000020c947 */ /* 0x000fea0003800000 */
[----:B------:R-:W-:Y:S04]  /*5950*/  ISETP.NE.U32.AND P3, PT, R146, RZ, PT ;  /* 0x000000ff9200720c */ /* 0x000fe80003f65070 */
[----:B------:R-:W-:Y:S11]  /*5960*/  ISETP.NE.AND.EX P3, PT, R147, RZ, PT, P3 ;  /* 0x000000ff9300720c */ /* 0x000ff60003f65330 */
[----:B------:R-:W-:Y:S02]  /*5970*/  @!UPT UIADD3 URZ, UPT, UPT, URZ, URZ, URZ ;  /* 0x000000fffffff290 */ /* 0x000fe4000fffe0ff */
[----:B------:R-:W1:Y:S01]  /*5980*/  @P3 LDC.64 R2, c[0x0][0x8a8] ;  /* 0x00022a00ff023b82 */ /* 0x000e620000000a00 */
[----:B------:R-:W-:Y:S04]  /*5990*/  @P3 IMAD R0, R164, UR56, RZ ;  /* 0x00000038a4003c24 */ /* 0x000fe8000f8e02ff */
[----:B-1----:R-:W-:Y:S05]  /*59a0*/  @P3 IMAD.WIDE R2, R0, 0x4, R2 ;  /* 0x0000000400023825 */ /* 0x002fea00078e0202 */
[----:B-----5:R1:W5:Y:S02]  /*59b0*/  @P3 LDG.E R79, desc[UR48][R2.64] ;  /* 0x00000030024f3981 */ /* 0x020364000c1e1900 */
[----:B-1----:R-:W2:Y:S02]  /*59c0*/  @!P3 LDC R79, c[0x0][0x8a0] ;  /* 0x00022800ff4fbb82 */ /* 0x002ea40000000800 */
.L_x_86:
[----:B-----5:R-:W-:Y:S01]  /*59d0*/  FSETP.NEU.AND P4, PT, R81, RZ, PT ;  /* 0x000000ff5100720b */ /* 0x020fe20003f8d000 */
[----:B------:R-:W-:Y:S01]  /*59e0*/  IMAD.SHL.U32 R198, R19, 0x80, RZ ;  /* 0x0000008013c67824 */ /* 0x000fe200078e00ff */
[----:B------:R-:W-:Y:S01]  /*59f0*/  SEL R5, RZ, 0xffffffff, P2 ;  /* 0xffffffffff057807 */ /* 0x000fe20001000000 */
[----:B------:R-:W-:Y:S01]  /*5a00*/  BSSY B1, `(.L_x_87) ;  /* 0x0000052000017945 */ /* 0x000fe20003800000 */
[----:B------:R-:W-:Y:S01]  /*5a10*/  LOP3.LUT P3, RZ, R177, 0xff, RZ, 0xc0, !PT ;  /* 0x000000ffb1ff7812 */ /* 0x000fe2000786c0ff */
[----:B------:R-:W-:Y:S01]  /*5a20*/  IMAD.HI.U32 R7, R198, R171, RZ ;  /* 0x000000abc6077227 */ /* 0x000fe200078e00ff */
[----:B------:R-:W-:Y:S02]  /*5a30*/  @P1 SEL R2, RZ, 0xffffffff, P4 ;  /* 0xffffffffff021807 */ /* 0x000fe40002000000 */
[----:B------:R-:W-:Y:S01]  /*5a40*/  LEA R0, R182, UR51, 0x3 ;  /* 0x00000033b6007c11 */ /* 0x000fe2000f8e18ff */
[----:B------:R-:W-:Y:S01]  /*5a50*/  IMAD.MOV.U32 R207, RZ, RZ, 0x1 ;  /* 0x00000001ffcf7424 */ /* 0x000fe200078e00ff */
[----:B------:R-:W-:Y:S01]  /*5a60*/  @P0 SEL R2, R5, R2, !P3 ;  /* 0x0000000205020207 */ /* 0x000fe20005800000 */
[----:B------:R-:W-:Y:S01]  /*5a70*/  IMAD.IADD R80, R78, 0x1, R17 ;  /* 0x000000014e507824 */ /* 0x000fe200078e0211 */
[----:B------:R-:W-:Y:S02]  /*5a80*/  LEA R206, R76, UR51, 0x3 ;  /* 0x000000334cce7c11 */ /* 0x000fe4000f8e18ff */
[----:B------:R-:W-:Y:S02]  /*5a90*/  CS2R R162, SRZ ;  /* 0x0000000000a27805 */ /* 0x000fe4000001ff00 */
[----:B------:R-:W-:Y:S02]  /*5aa0*/  @P1 LOP3.LUT R2, R2, 0x1, RZ, 0xc0, !PT ;  /* 0x0000000102021812 */ /* 0x000fe400078ec0ff */
[----:B------:R-:W-:Y:S02]  /*5ab0*/  CS2R R160, SRZ ;  /* 0x0000000000a07805 */ /* 0x000fe4000001ff00 */
[----:B------:R-:W-:Y:S02]  /*5ac0*/  SHF.L.U32 R3, R184, 0x1f, RZ ;  /* 0x0000001fb8037819 */ /* 0x000fe400000006ff */
[----:B------:R-:W-:Y:S02]  /*5ad0*/  CS2R R158, SRZ ;  /* 0x00000000009e7805 */ /* 0x000fe4000001ff00 */
[----:B------:R-:W-:Y:S02]  /*5ae0*/  ISETP.NE.U32.OR P6, PT, R2, 0x1, !P1 ;  /* 0x000000010200780c */ /* 0x000fe40004fc5470 */
[----:B------:R-:W-:Y:S02]  /*5af0*/  CS2R R156, SRZ ;  /* 0x00000000009c7805 */ /* 0x000fe4000001ff00 */
[----:B------:R-:W-:Y:S02]  /*5b00*/  ISETP.NE.AND P2, PT, R170, 0x1, PT ;  /* 0x00000001aa00780c */ /* 0x000fe40003f45270 */
[----:B------:R-:W-:Y:S02]  /*5b10*/  CS2R R154, SRZ ;  /* 0x00000000009a7805 */ /* 0x000fe4000001ff00 */
[----:B------:R-:W-:Y:S02]  /*5b20*/  SHF.R.U32.HI R7, RZ, R168, R7 ;  /* 0x000000a8ff077219 */ /* 0x000fe40000011607 */
[----:B------:R-:W-:Y:S02]  /*5b30*/  CS2R R152, SRZ ;  /* 0x0000000000987805 */ /* 0x000fe4000001ff00 */
[----:B------:R-:W-:Y:S02]  /*5b40*/  SEL R2, RZ, 0xffffffff, P4 ;  /* 0xffffffffff027807 */ /* 0x000fe40002000000 */
[----:B------:R-:W-:Y:S02]  /*5b50*/  CS2R R150, SRZ ;  /* 0x0000000000967805 */ /* 0x000fe4000001ff00 */
[----:B------:R-:W-:Y:S02]  /*5b60*/  SEL R196, R198, R7, !P2 ;  /* 0x00000007c6c47207 */ /* 0x000fe40005000000 */
[----:B------:R-:W-:Y:S02]  /*5b70*/  CS2R R148, SRZ ;  /* 0x0000000000947805 */ /* 0x000fe4000001ff00 */
[----:B------:R-:W-:Y:S02]  /*5b80*/  PLOP3.LUT P2, PT, PT, PT, UP1, 0x80, 0x8 ;  /* 0x000000000008781c */ /* 0x000fe40003f4f018 */
[----:B------:R-:W-:Y:S01]  /*5b90*/  ISETP.NE.AND P4, PT, R169, 0x1, PT ;  /* 0x00000001a900780c */ /* 0x000fe20003f85270 */
[C---:B------:R-:W-:Y:S01]  /*5ba0*/  IMAD.HI.U32 R197, R196.reuse, UR46, RZ ;  /* 0x0000002ec4c57c27 */ /* 0x040fe2000f8e00ff */
[----:B------:R-:W-:Y:S02]  /*5bb0*/  @P6 SHF.L.U32 R9, R181, 0x1f, RZ ;  /* 0x0000001fb5096819 */ /* 0x000fe400000006ff */
[----:B------:R-:W-:Y:S02]  /*5bc0*/  P2R R172, PR, RZ, 0x40 ;  /* 0x00000040ffac7803 */ /* 0x000fe40000000000 */
[----:B------:R-:W1:Y:S01]  /*5bd0*/  @P6 SYNCS.PHASECHK.TRANS64.TRYWAIT P1, [R0+URZ+0xc0], R9 ;  /* 0x0000c009000065a7 */ /* 0x000e6200080211ff */
[----:B------:R-:W-:Y:S04]  /*5be0*/  SHF.R.U32.HI R197, RZ, UR47, R197 ;  /* 0x0000002fffc57c19 */ /* 0x000fe800080116c5 */
[----:B------:R-:W-:Y:S01]  /*5bf0*/  @P2 SEL R2, R5, R2, !P3 ;  /* 0x0000000205022207 */ /* 0x000fe20005800000 */
[----:B------:R-:W-:Y:S01]  /*5c00*/  IMAD.MOV R5, RZ, RZ, -R196 ;  /* 0x000000ffff057224 */ /* 0x000fe200078e0ac4 */
[----:B------:R-:W-:Y:S02]  /*5c10*/  SEL R197, R196, R197, !P4 ;  /* 0x000000c5c4c57207 */ /* 0x000fe40006000000 */
[----:B------:R-:W-:Y:S01]  /*5c20*/  LOP3.LUT R2, R2, 0x1, RZ, 0xc0, !PT ;  /* 0x0000000102027812 */ /* 0x000fe200078ec0ff */
[----:B------:R-:W-:Y:S02]  /*5c30*/  IMAD R198, R170, R5, R198 ;  /* 0x00000005aac67224 */ /* 0x000fe400078e02c6 */
[----:B------:R-:W-:Y:S01]  /*5c40*/  IMAD.MOV R4, RZ, RZ, -R197 ;  /* 0x000000ffff047224 */ /* 0x000fe200078e0ac5 */
[----:B------:R-:W-:Y:S01]  /*5c50*/  ISETP.NE.U32.AND P5, PT, R2, 0x1, PT ;  /* 0x000000010200780c */ /* 0x000fe20003fa5070 */
[----:B------:R3:W4:Y:S03]  /*5c60*/  SYNCS.PHASECHK.TRANS64.TRYWAIT P0, [R206+URZ+0x100], R3 ;  /* 0x00010003ce0075a7 */ /* 0x00072600080011ff */
[----:B------:R-:W-:Y:S01]  /*5c70*/  P2R R208, PR, RZ, 0x20 ;  /* 0x00000020ffd07803 */ /* 0x000fe20000000000 */
[----:B------:R-:W-:Y:S01]  /*5c80*/  IMAD R196, R169, R4, R196 ;  /* 0x00000004a9c47224 */ /* 0x000fe200078e02c4 */
[----:B-1----:R-:W-:Y:S01]  /*5c90*/  @P6 SEL R207, RZ, 0x1, !P1 ;  /* 0x00000001ffcf6807 */ /* 0x002fe20004800000 */
[----:B---3--:R-:W-:Y:S06]  /*5ca0*/  @!P6 BRA `(.L_x_88) ;  /* 0x00000000009ce947 */ /* 0x008fec0003800000 */
[----:B------:R-:W-:Y:S01]  /*5cb0*/  @P5 IMAD R8, R182, 0x2000, R193 ;  /* 0x00002000b6085824 */ /* 0x000fe200078e02c1 */
[----:B------:R-:W1:Y:S01]  /*5cc0*/  S2R R2, SR_CgaCtaId ;  /* 0x0000000000027919 */ /* 0x000e620000008800 */
[----:B------:R-:W-:Y:S01]  /*5cd0*/  ISETP.NE.AND P1, PT, R207, RZ, PT ;  /* 0x000000ffcf00720c */ /* 0x000fe20003f25270 */
[----:B------:R-:W-:Y:S01]  /*5ce0*/  BSSY B0, `(.L_x_89) ;  /* 0x0000010000007945 */ /* 0x000fe20003800000 */
[--C-:B------:R-:W-:Y:S01]  /*5cf0*/  @P5 IMAD R7, R187, -0x10, R8.reuse ;  /* 0xfffffff0bb075824 */ /* 0x100fe200078e0208 */
[----:B------:R-:W-:Y:S01]  /*5d00*/  CS2R R150, SRZ ;  /* 0x0000000000967805 */ /* 0x000fe2000001ff00 */
[----:B------:R-:W-:Y:S01]  /*5d10*/  @P5 IMAD R6, R186, -0x10, R8 ;  /* 0xfffffff0ba065824 */ /* 0x000fe200078e0208 */
[----:B------:R-:W-:Y:S01]  /*5d20*/  CS2R R148, SRZ ;  /* 0x0000000000947805 */ /* 0x000fe2000001ff00 */
[----:B------:R-:W-:Y:S01]  /*5d30*/  @P5 IMAD R4, R192, 0x10, R7 ;  /* 0x00000010c0045824 */ /* 0x000fe200078e0207 */
[----:B------:R-:W-:Y:S02]  /*5d40*/  CS2R R158, SRZ ;  /* 0x00000000009e7805 */ /* 0x000fe4000001ff00 */
[----:B------:R-:W-:Y:S02]  /*5d50*/  CS2R R156, SRZ ;  /* 0x00000000009c7805 */ /* 0x000fe4000001ff00 */
[----:B------:R-:W-:Y:S02]  /*5d60*/  CS2R R154, SRZ ;  /* 0x00000000009a7805 */ /* 0x000fe4000001ff00 */
[----:B------:R-:W-:Y:S02]  /*5d70*/  CS2R R152, SRZ ;  /* 0x0000000000987805 */ /* 0x000fe4000001ff00 */
[----:B------:R-:W-:Y:S02]  /*5d80*/  CS2R R162, SRZ ;  /* 0x0000000000a27805 */ /* 0x000fe4000001ff00 */
[----:B------:R-:W-:Y:S01]  /*5d90*/  CS2R R160, SRZ ;  /* 0x0000000000a07805 */ /* 0x000fe2000001ff00 */
[----:B------:R-:W-:Y:S06]  /*5da0*/  @P1 BRA `(.L_x_90) ;  /* 0x00000000000c1947 */ /* 0x000fec0003800000 */
[----:B------:R-:W-:Y:S04]  /*5db0*/  SHF.L.U32 R5, R181, 0x1f, RZ ;  /* 0x0000001fb5057819 */ /* 0x000fe800000006ff */
[----:B------:R-:W3:Y:S02]  /*5dc0*/  SYNCS.PHASECHK.TRANS64.TRYWAIT P1, [R0+URZ+0xc0], R5 ;  /* 0x0000c005000075a7 */ /* 0x000ee400080211ff */
[----:B---3--:R-:W-:Y:S05]  /*5dd0*/  @!P1 BRA `(.L_x_91) ;  /* 0x0000003400809947 */ /* 0x008fea0003800000 */
.L_x_90:
[----:B------:R-:W-:Y:S05]  /*5de0*/  BSYNC B0 ;  /* 0x0000000000007941 */ /* 0x000fea0003800000 */
.L_x_89:
[----:B------:R-:W-:Y:S01]  /*5df0*/  ISETP.NE.AND P1, PT, R208, RZ, PT ;  /* 0x000000ffd000720c */ /* 0x000fe20003f25270 */
[----:B---3--:R-:W-:Y:S02]  /*5e00*/  VIADD R5, R0, 0xd0 ;  /* 0x000000d000057836 */ /* 0x008fe40000000000 */
[----:B------:R-:W-:Y:S03]  /*5e10*/  VIADD R182, R182, 0x1 ;  /* 0x00000001b6b67836 */ /* 0x000fe60000000000 */
[----:B-1----:R-:W-:Y:S07]  /*5e20*/  PRMT R2, R2, 0x654, R5 ;  /* 0x0000065402027816 */ /* 0x002fee0000000005 */
[----:B------:R1:W3:Y:S04]  /*5e30*/  @P1 LDS.128 R148, [R8] ;  /* 0x0000000008941984 */ /* 0x0002e80000000c00 */
[----:B------:R1:W1:Y:S04]  /*5e40*/  @P1 LDS.128 R156, [R6+0x20] ;  /* 0x00002000069c1984 */ /* 0x0002680000000c00 */
[----:B------:R1:W1:Y:S04]  /*5e50*/  @P1 LDS.128 R152, [R7+0x10] ;  /* 0x0000100007981984 */ /* 0x0002680000000c00 */
[----:B------:R1:W1:Y:S01]  /*5e60*/  @P1 LDS.128 R160, [R4+0x10] ;  /* 0x0000100004a01984 */ /* 0x0002620000000c00 */
[C---:B------:R-:W-:Y:S01]  /*5e70*/  ISETP.NE.AND P1, PT, R182.reuse, 0x2, PT ;  /* 0x00000002b600780c */ /* 0x040fe20003f25270 */
[----:B------:R-:W-:Y:S01]  /*5e80*/  @!PT LDS RZ, [RZ] ;  /* 0x00000000fffff984 */ /* 0x000fe20000000800 */
[----:B------:R-:W-:Y:S01]  /*5e90*/  @!PT LDS RZ, [RZ] ;  /* 0x00000000fffff984 */ /* 0x000fe20000000800 */
[----:B------:R-:W-:Y:S01]  /*5ea0*/  @!PT LDS RZ, [RZ] ;  /* 0x00000000fffff984 */ /* 0x000fe20000000800 */
[----:B------:R-:W-:Y:S01]  /*5eb0*/  @!PT LDS RZ, [RZ] ;  /* 0x00000000fffff984 */ /* 0x000fe20000000800 */
[----:B------:R5:W-:Y:S06]  /*5ec0*/  MEMBAR.ALL.CTA ;  /* 0x0000000000007992 */ /* 0x000bec0000008000 */
[----:B-----5:R-:W5:Y:S01]  /*5ed0*/  FENCE.VIEW.ASYNC.S ;  /* 0x00000000000073c6 */ /* 0x020f620000000000 */
[----:B------:R-:W-:Y:S02]  /*5ee0*/  SEL R0, RZ, 0x1, P1 ;  /* 0x00000001ff007807 */ /* 0x000fe40000800000 */
[----:B------:R-:W-:Y:S02]  /*5ef0*/  SEL R182, R182, RZ, P1 ;  /* 0x000000ffb6b67207 */ /* 0x000fe40000800000 */
[----:B------:R-:W-:Y:S01]  /*5f00*/  LOP3.LUT R181, R181, R0, RZ, 0x3c, !PT ;  /* 0x00000000b5b57212 */ /* 0x000fe200078e3cff */
[----:B-----5:R1:W-:Y:S06]  /*5f10*/  SYNCS.ARRIVE.TRANS64.RED.A1T0 RZ, [R2+URZ], RZ ;  /* 0x000000ff02ff79a7 */ /* 0x0203ec00081004ff */
.L_x_88:
[----:B------:R-:W-:Y:S05]  /*5f20*/  BSYNC B1 ;  /* 0x0000000000017941 */ /* 0x000fea0003800000 */
.L_x_87:
[----:B------:R-:W-:Y:S04]  /*5f30*/  SHF.R.U32.HI R0, RZ, 0x15, R80 ;  /* 0x00000015ff007819 */ /* 0x000fe80000011650 */
[----:B------:R-:W-:Y:S01]  /*5f40*/  LOP3.LUT P1, RZ, R0, 0x3, R189, 0x48, !PT ;  /* 0x0000000300ff7812 */ /* 0x000fe200078248bd */
[----:B------:R-:W-:Y:S01]  /*5f50*/  @!UPT UIADD3 URZ, UPT, UPT, URZ, URZ, URZ ;  /* 0x000000fffffff290 */ /* 0x000fe2000fffe0ff */
[----:B----4-:R-:W-:Y:S11]  /*5f60*/  @P0 BRA `(.L_x_92) ;  /* 0x0000000000080947 */ /* 0x010ff60003800000 */
[----:B------:R-:W4:Y:S02]  /*5f70*/  SYNCS.PHASECHK.TRANS64.TRYWAIT P0, [R206+URZ+0x100], R3 ;  /* 0x00010003ce0075a7 */ /* 0x000f2400080011ff */
[----:B----4-:R-:W-:Y:S05]  /*5f80*/  @!P0 BRA `(.L_x_93) ;  /* 0x0000003400288947 */ /* 0x010fea0003800000 */
.L_x_92:
[----:B------:R-:W-:Y:S04]  /*5f90*/  BSSY.RECONVERGENT B6, `(.L_x_94) ;  /* 0x0000012000067945 */ /* 0x000fe80003800200 */
[----:B------:R-:W-:Y:S05]  /*5fa0*/  @!P1 BRA `(.L_x_95) ;  /* 0x0000000000409947 */ /* 0x000fea0003800000 */
[----:B------:R-:W5:Y:S01]  /*5fb0*/  LDCU.64 UR8, c[0x4][0x70] ;  /* 0x01000e00ff0877ac */ /* 0x000f620008000a00 */
[----:B----4-:R-:W-:Y:S01]  /*5fc0*/  MOV R3, 0x0 ;  /* 0x0000000000037802 */ /* 0x010fe20000000f00 */
[----:B------:R-:W-:Y:S02]  /*5fd0*/  HFMA2 R12, -RZ, RZ, 0, 5.9604644775390625e-08 ;  /* 0x00000001ff0c7431 */ /* 0x000fe400000001ff */
[----:B-1----:R-:W-:Y:S02]  /*5fe0*/  IMAD.MOV.U32 R8, RZ, RZ, 0x192 ;  /* 0x00000192ff087424 */ /* 0x002fe400078e00ff */
[----:B------:R-:W-:Y:S01]  /*5ff0*/  IMAD.MOV.U32 R13, RZ, RZ, RZ ;  /* 0x000000ffff0d7224 */ /* 0x000fe200078e00ff */
[----:B------:R-:W1:Y:S01]  /*6000*/  LDCU.64 UR6, c[0x4][0x78] ;  /* 0x01000f00ff0677ac */ /* 0x000e620008000a00 */
[----:B------:R-:W4:Y:S01]  /*6010*/  LDC.64 R2, c[0x4][R3] ;  /* 0x0100000003027b82 */ /* 0x000f220000000a00 */
[----:B------:R-:W2:Y:S01]  /*6020*/  LDCU.64 UR4, c[0x4][0x10] ;  /* 0x01000200ff0477ac */ /* 0x000ea20008000a00 */
[----:B-----5:R-:W-:Y:S01]  /*6030*/  MOV R5, UR9 ;  /* 0x0000000900057c02 */ /* 0x020fe20008000f00 */
[----:B------:R-:W-:Y:S01]  /*6040*/  IMAD.U32 R4, RZ, RZ, UR8 ;  /* 0x00000008ff047e24 */ /* 0x000fe2000f8e00ff */
[----:B-1----:R-:W-:Y:S01]  /*6050*/  MOV R7, UR7 ;  /* 0x0000000700077c02 */ /* 0x002fe20008000f00 */
[----:B------:R-:W-:Y:S01]  /*6060*/  IMAD.U32 R6, RZ, RZ, UR6 ;  /* 0x00000006ff067e24 */ /* 0x000fe2000f8e00ff */
[----:B--2---:R-:W-:Y:S01]  /*6070*/  MOV R11, UR5 ;  /* 0x00000005000b7c02 */ /* 0x004fe20008000f00 */
[----:B------:R-:W-:Y:S02]  /*6080*/  IMAD.U32 R10, RZ, RZ, UR4 ;  /* 0x00000004ff0a7e24 */ /* 0x000fe4000f8e00ff */
[----:B------:R-:W-:Y:S07]  /*6090*/  LEPC R20, `(.L_x_95) ;  /* 0x000000001014794e */ /* 0x000fee0000000000 */
[----:B---34-:R-:W-:Y:S05]  /*60a0*/  CALL.ABS.NOINC R2 ;  /* 0x0000000002007343 */ /* 0x018fea0003c00000 */
.L_x_95:
[----:B------:R-:W-:Y:S05]  /*60b0*/  BSYNC.RECONVERGENT B6 ;  /* 0x0000000000067941 */ /* 0x000fea0003800200 */
.L_x_94:
[-C--:B---3--:R-:W-:Y:S01]  /*60c0*/  F2FP.F16.E4M3.UNPACK_B R83, R148.reuse ;  /* 0x00000094ff53723e */ /* 0x088fe200020006ff */
[----:B------:R-:W-:Y:S05]  /*60d0*/  WARPSYNC.ALL ;  /* 0x0000000000007948 */ /* 0x000fea0003800000 */
[----:B------:R-:W-:Y:S01]  /*60e0*/  R2UR UR4, R80 ;  /* 0x00000000500472ca */ /* 0x000fe200000e0000 */
[--C-:B------:R-:W-:Y:S01]  /*60f0*/  HADD2.F32 R82, -RZ, R83.reuse.H0_H0 ;  /* 0x20000053ff527230 */ /* 0x100fe20000004100 */
[----:B------:R-:W-:Y:S01]  /*6100*/  F2FP.F16.E4M3.UNPACK_B R85, R148.H1 ;  /* 0x00000094ff55723e */ /* 0x000fe200030006ff */
[----:B------:R-:W-:Y:S01]  /*6110*/  HADD2.F32 R83, -RZ, R83.H1_H1 ;  /* 0x30000053ff537230 */ /* 0x000fe20000004100 */
[-C--:B------:R-:W-:Y:S01]  /*6120*/  F2FP.F16.E4M3.UNPACK_B R87, R149.reuse ;  /* 0x00000095ff57723e */ /* 0x080fe200020006ff */
[----:B------:R-:W-:Y:S01]  /*6130*/  BSSY.RECONVERGENT B0, `(.L_x_96) ;  /* 0x000011f000007945 */ /* 0x000fe20003800200 */
[----:B------:R-:W-:Y:S01]  /*6140*/  F2FP.F16.E4M3.UNPACK_B R89, R149.H1 ;  /* 0x00000095ff59723e */ /* 0x000fe200030006ff */
[--C-:B------:R-:W-:Y:S01]  /*6150*/  HADD2.F32 R84, -RZ, R85.reuse.H0_H0 ;  /* 0x20000055ff547230 */ /* 0x100fe20000004100 */
[-C--:B------:R-:W-:Y:S01]  /*6160*/  F2FP.F16.E4M3.UNPACK_B R91, R150.reuse ;  /* 0x00000096ff5b723e */ /* 0x080fe200020006ff */
[----:B------:R-:W-:Y:S01]  /*6170*/  HADD2.F32 R86, -RZ, R85.H1_H1 ;  /* 0x30000055ff567230 */ /* 0x000fe20000004100 */
[----:B------:R-:W-:Y:S01]  /*6180*/  F2FP.F16.E4M3.UNPACK_B R93, R150.H1 ;  /* 0x00000096ff5d723e */ /* 0x000fe200030006ff */
[--C-:B------:R-:W-:Y:S01]  /*6190*/  HADD2.F32 R85, -RZ, R87.reuse.H0_H0 ;  /* 0x20000057ff557230 */ /* 0x100fe20000004100 */
[-C--:B------:R-:W-:Y:S01]  /*61a0*/  F2FP.F16.E4M3.UNPACK_B R95, R151.reuse ;  /* 0x00000097ff5f723e */ /* 0x080fe200020006ff */
[----:B-1----:R-:W2:Y:S01]  /*61b0*/  LDTM.x64 R4, tmem[UR4] ;  /* 0x00000004000479ee */ /* 0x002ea20008340000 */
[----:B------:R-:W-:Y:S01]  /*61c0*/  F2FP.F16.E4M3.UNPACK_B R97, R151.H1 ;  /* 0x00000097ff61723e */ /* 0x000fe200030006ff */
[----:B------:R-:W-:Y:S01]  /*61d0*/  HADD2.F32 R88, -RZ, R87.H1_H1 ;  /* 0x30000057ff587230 */ /* 0x000fe20000004100 */
[-C--:B------:R-:W-:Y:S01]  /*61e0*/  F2FP.F16.E4M3.UNPACK_B R99, R152.reuse ;  /* 0x00000098ff63723e */ /* 0x080fe200020006ff */
[----:B------:R-:W-:Y:S01]  /*61f0*/  HADD2.F32 R87, -RZ, R89.H0_H0 ;  /* 0x20000059ff577230 */ /* 0x000fe20000004100 */
[----:B------:R-:W-:Y:S01]  /*6200*/  F2FP.F16.E4M3.UNPACK_B R101, R152.H1 ;  /* 0x00000098ff65723e */ /* 0x000fe200030006ff */
[----:B------:R-:W-:Y:S01]  /*6210*/  HADD2.F32 R92, -RZ, R91.H1_H1 ;  /* 0x3000005bff5c7230 */ /* 0x000fe20000004100 */
[----:B------:R-:W-:Y:S01]  /*6220*/  ISETP.NE.AND P6, PT, R172, RZ, PT ;  /* 0x000000ffac00720c */ /* 0x000fe20003fc5270 */
[----:B------:R-:W-:Y:S01]  /*6230*/  HADD2.F32 R96, -RZ, R95.H1_H1 ;  /* 0x3000005fff607230 */ /* 0x000fe20000004100 */
[----:B------:R-:W-:Y:S01]  /*6240*/  SHF.L.U32 R210, R191, 0x4, RZ ;  /* 0x00000004bfd27819 */ /* 0x000fe200000006ff */
[----:B------:R-:W-:Y:S01]  /*6250*/  HADD2.F32 R100, -RZ, R99.H1_H1 ;  /* 0x30000063ff647230 */ /* 0x000fe20000004100 */
[----:B------:R-:W-:Y:S01]  /*6260*/  SHF.L.U32 R218, R190, 0x4, RZ ;  /* 0x00000004beda7819 */ /* 0x000fe200000006ff */
[----:B------:R-:W-:Y:S01]  /*6270*/  HADD2.F32 R90, -RZ, R89.H1_H1 ;  /* 0x30000059ff5a7230 */ /* 0x000fe20000004100 */
[----:B------:R-:W-:Y:S01]  /*6280*/  SHF.L.U32 R216, R192, 0x4, RZ ;  /* 0x00000004c0d87819 */ /* 0x000fe200000006ff */
[----:B------:R-:W-:Y:S01]  /*6290*/  HADD2.F32 R89, -RZ, R91.H0_H0 ;  /* 0x2000005bff597230 */ /* 0x000fe20000004100 */
[----:B------:R-:W-:Y:S01]  /*62a0*/  IADD3 R204, PT, PT, R193, R218, RZ ;  /* 0x000000dac1cc7210 */ /* 0x000fe20007ffe0ff */
[--C-:B------:R-:W-:Y:S01]  /*62b0*/  HADD2.F32 R91, -RZ, R93.reuse.H0_H0 ;  /* 0x2000005dff5b7230 */ /* 0x100fe20000004100 */
[-C--:B------:R-:W-:Y:S01]  /*62c0*/  F2FP.F16.E4M3.UNPACK_B R103, R153.reuse ;  /* 0x00000099ff67723e */ /* 0x080fe200020006ff */
[----:B------:R-:W-:Y:S01]  /*62d0*/  HADD2.F32 R94, -RZ, R93.H1_H1 ;  /* 0x3000005dff5e7230 */ /* 0x000fe20000004100 */
[----:B------:R-:W-:Y:S01]  /*62e0*/  F2FP.F16.E4M3.UNPACK_B R105, R153.H1 ;  /* 0x00000099ff69723e */ /* 0x000fe200030006ff */
[----:B------:R-:W-:Y:S01]  /*62f0*/  HADD2.F32 R93, -RZ, R95.H0_H0 ;  /* 0x2000005fff5d7230 */ /* 0x000fe20000004100 */
[-C--:B------:R-:W-:Y:S01]  /*6300*/  F2FP.F16.E4M3.UNPACK_B R107, R154.reuse ;  /* 0x0000009aff6b723e */ /* 0x080fe200020006ff */
[----:B------:R-:W-:Y:S01]  /*6310*/  HADD2.F32 R104, -RZ, R103.H1_H1 ;  /* 0x30000067ff687230 */ /* 0x000fe20000004100 */
[----:B------:R-:W-:Y:S01]  /*6320*/  F2FP.F16.E4M3.UNPACK_B R109, R154.H1 ;  /* 0x0000009aff6d723e */ /* 0x000fe200030006ff */
[C---:B--2---:R-:W-:Y:S01]  /*6330*/  FMUL R0, R79.reuse, R4 ;  /* 0x000000044f007220 */ /* 0x044fe20000400000 */
[C---:B------:R-:W-:Y:S01]  /*6340*/  FMUL R2, R79.reuse, R5 ;  /* 0x000000054f027220 */ /* 0x040fe20000400000 */
[C---:B------:R-:W-:Y:S01]  /*6350*/  FMUL R4, R79.reuse, R8 ;  /* 0x000000084f047220 */ /* 0x040fe20000400000 */
[----:B------:R-:W-:Y:S01]  /*6360*/  FMUL R5, R79, R9 ;  /* 0x000000094f057220 */ /* 0x000fe20000400000 */
[C---:B------:R-:W-:Y:S01]  /*6370*/  FFMA R0, R81.reuse, R82, R0 ;  /* 0x0000005251007223 */ /* 0x040fe20000000000 */
[----:B------:R-:W-:Y:S01]  /*6380*/  FFMA R2, R81, R83, R2 ;  /* 0x0000005351027223 */ /* 0x000fe20000000002 */
[C---:B------:R-:W-:Y:S01]  /*6390*/  FMUL R8, R79.reuse, R12 ;  /* 0x0000000c4f087220 */ /* 0x040fe20000400000 */
[C---:B------:R-:W-:Y:S01]  /*63a0*/  FMUL R9, R79.reuse, R13 ;  /* 0x0000000d4f097220 */ /* 0x040fe20000400000 */
[C---:B------:R-:W-:Y:S01]  /*63b0*/  FMUL R12, R79.reuse, R16 ;  /* 0x000000104f0c7220 */ /* 0x040fe20000400000 */
[C---:B------:R-:W-:Y:S01]  /*63c0*/  FMUL R13, R79.reuse, R17 ;  /* 0x000000114f0d7220 */ /* 0x040fe20000400000 */
[C---:B------:R-:W-:Y:S01]  /*63d0*/  FMUL R16, R79.reuse, R20 ;  /* 0x000000144f107220 */ /* 0x040fe20000400000 */
[C---:B------:R-:W-:Y:S01]  /*63e0*/  FMUL R17, R79.reuse, R21 ;  /* 0x000000154f117220 */ /* 0x040fe20000400000 */
[C---:B------:R-:W-:Y:S01]  /*63f0*/  FMUL R20, R79.reuse, R24 ;  /* 0x000000184f147220 */ /* 0x040fe20000400000 */
[C---:B------:R-:W-:Y:S01]  /*6400*/  FMUL R21, R79.reuse, R25 ;  /* 0x000000194f157220 */ /* 0x040fe20000400000 */
[----:B------:R-:W-:Y:S02]  /*6410*/  HADD2.F32 R108, -RZ, R107.H1_H1 ;  /* 0x3000006bff6c7230 */ /* 0x000fe40000004100 */
[C---:B------:R-:W-:Y:S01]  /*6420*/  FMUL R24, R79.reuse, R28 ;  /* 0x0000001c4f187220 */ /* 0x040fe20000400000 */
[C---:B------:R-:W-:Y:S01]  /*6430*/  FMUL R25, R79.reuse, R29 ;  /* 0x0000001d4f197220 */ /* 0x040fe20000400000 */
[C---:B------:R-:W-:Y:S01]  /*6440*/  FMUL R28, R79.reuse, R32 ;  /* 0x000000204f1c7220 */ /* 0x040fe20000400000 */
[C---:B------:R-:W-:Y:S01]  /*6450*/  FMUL R29, R79.reuse, R33 ;  /* 0x000000214f1d7220 */ /* 0x040fe20000400000 */
[C---:B------:R-:W-:Y:S01]  /*6460*/  FMUL R32, R79.reuse, R36 ;  /* 0x000000244f207220 */ /* 0x040fe20000400000 */
[----:B------:R-:W-:Y:S01]  /*6470*/  F2FP.F16.E4M3.UNPACK_B R111, R155 ;  /* 0x0000009bff6f723e */ /* 0x000fe200020006ff */
[C---:B------:R-:W-:Y:S01]  /*6480*/  FMUL R33, R79.reuse, R37 ;  /* 0x000000254f217220 */ /* 0x040fe20000400000 */
[C---:B------:R-:W-:Y:S01]  /*6490*/  FMUL R36, R79.reuse, R40 ;  /* 0x000000284f247220 */ /* 0x040fe20000400000 */
[----:B------:R-:W-:Y:S01]  /*64a0*/  F2FP.F16.E4M3.UNPACK_B R113, R155.H1 ;  /* 0x0000009bff71723e */ /* 0x000fe200030006ff */
[C---:B------:R-:W-:Y:S01]  /*64b0*/  FMUL R37, R79.reuse, R41 ;  /* 0x000000294f257220 */ /* 0x040fe20000400000 */
[----:B------:R-:W-:Y:S02]  /*64c0*/  HADD2.F32 R112, -RZ, R111.H1_H1 ;  /* 0x3000006fff707230 */ /* 0x000fe40000004100 */
        /* <DEDUP_REMOVED lines=21> */
[C---:B----4-:R-:W-:Y:S01]  /*6620*/  FMUL R3, R79.reuse, R6 ;  /* 0x000000064f037220 */ /* 0x050fe20000400000 */
[----:B------:R-:W-:Y:S01]  /*6630*/  F2FP.F16.E4M3.UNPACK_B R127, R159 ;  /* 0x0000009fff7f723e */ /* 0x000fe200020006ff */
[C---:B------:R-:W-:Y:S01]  /*6640*/  FMUL R7, R79.reuse, R7 ;  /* 0x000000074f077220 */ /* 0x040fe20000400000 */
[----:B------:R-:W-:Y:S01]  /*6650*/  FMUL R6, R79, R10 ;  /* 0x0000000a4f067220 */ /* 0x000fe20000400000 */
[----:B------:R-:W-:Y:S01]  /*6660*/  F2FP.F16.E4M3.UNPACK_B R129, R159.H1 ;  /* 0x0000009fff81723e */ /* 0x000fe200030006ff */
[C---:B------:R-:W-:Y:S01]  /*6670*/  FFMA R3, R81.reuse, R84, R3 ;  /* 0x0000005451037223 */ /* 0x040fe20000000003 */
[C---:B------:R-:W-:Y:S01]  /*6680*/  FFMA R7, R81.reuse, R86, R7 ;  /* 0x0000005651077223 */ /* 0x040fe20000000007 */
[----:B------:R-:W-:Y:S01]  /*6690*/  F2FP.F16.E4M3.UNPACK_B R131, R160 ;  /* 0x000000a0ff83723e */ /* 0x000fe200020006ff */
[C---:B------:R-:W-:Y:S01]  /*66a0*/  FFMA R4, R81.reuse, R85, R4 ;  /* 0x0000005551047223 */ /* 0x040fe20000000004 */
[C---:B------:R-:W-:Y:S01]  /*66b0*/  FFMA R5, R81.reuse, R88, R5 ;  /* 0x0000005851057223 */ /* 0x040fe20000000005 */
[----:B------:R-:W-:Y:S01]  /*66c0*/  F2FP.F16.E4M3.UNPACK_B R133, R160.H1 ;  /* 0x000000a0ff85723e */ /* 0x000fe200030006ff */
[----:B------:R-:W-:Y:S01]  /*66d0*/  FFMA R6, R81, R87, R6 ;  /* 0x0000005751067223 */ /* 0x000fe20000000006 */
[----:B------:R-:W-:Y:S01]  /*66e0*/  F2FP.SATFINITE.E4M3.F32.PACK_AB_MERGE_C R175, R7, R3, RZ ;  /* 0x0000000307af723e */ /* 0x000fe200048070ff */
[----:B------:R-:W-:Y:S02]  /*66f0*/  HADD2.F32 R128, -RZ, R127.H1_H1 ;  /* 0x3000007fff807230 */ /* 0x000fe40000004100 */
[C---:B------:R-:W-:Y:S01]  /*6700*/  FMUL R11, R79.reuse, R11 ;  /* 0x0000000b4f0b7220 */ /* 0x040fe20000400000 */
[----:B------:R-:W-:Y:S01]  /*6710*/  HADD2.F32 R132, -RZ, R131.H1_H1 ;  /* 0x30000083ff847230 */ /* 0x000fe20000004100 */
[----:B------:R-:W-:Y:S01]  /*6720*/  F2FP.SATFINITE.E4M3.F32.PACK_AB_MERGE_C R172, R2, R0, R175 ;  /* 0x0000000002ac723e */ /* 0x000fe200048070af */
[----:B------:R-:W-:Y:S01]  /*6730*/  FMUL R10, R79, R14 ;  /* 0x0000000e4f0a7220 */ /* 0x000fe20000400000 */
[C---:B------:R-:W-:Y:S01]  /*6740*/  FFMA R11, R81.reuse, R90, R11 ;  /* 0x0000005a510b7223 */ /* 0x040fe2000000000b */
[C---:B------:R-:W-:Y:S01]  /*6750*/  FFMA R8, R81.reuse, R89, R8 ;  /* 0x0000005951087223 */ /* 0x040fe20000000008 */
[----:B------:R-:W-:Y:S01]  /*6760*/  FFMA R9, R81, R92, R9 ;  /* 0x0000005c51097223 */ /* 0x000fe20000000009 */
[----:B------:R-:W-:Y:S01]  /*6770*/  F2FP.F16.E4M3.UNPACK_B R135, R161 ;  /* 0x000000a1ff87723e */ /* 0x000fe200020006ff */
[--C-:B------:R-:W-:Y:S01]  /*6780*/  HADD2.F32 R95, -RZ, R97.reuse.H0_H0 ;  /* 0x20000061ff5f7230 */ /* 0x100fe20000004100 */
[----:B------:R-:W-:Y:S01]  /*6790*/  F2FP.SATFINITE.E4M3.F32.PACK_AB_MERGE_C R173, R11, R6, RZ ;  /* 0x000000060bad723e */ /* 0x000fe200048070ff */
[----:B------:R-:W-:Y:S01]  /*67a0*/  FFMA R10, R81, R91, R10 ;  /* 0x0000005b510a7223 */ /* 0x000fe2000000000a */
[----:B------:R-:W-:Y:S01]  /*67b0*/  FMUL R15, R79, R15 ;  /* 0x0000000f4f0f7220 */ /* 0x000fe20000400000 */
[----:B------:R-:W-:Y:S01]  /*67c0*/  HADD2.F32 R98, -RZ, R97.H1_H1 ;  /* 0x30000061ff627230 */ /* 0x000fe20000004100 */
[----:B------:R-:W-:Y:S01]  /*67d0*/  F2FP.SATFINITE.E4M3.F32.PACK_AB_MERGE_C R173, R5, R4, R173 ;  /* 0x0000000405ad723e */ /* 0x000fe200048070ad */
[----:B------:R-:W-:Y:S02]  /*67e0*/  HADD2.F32 R97, -RZ, R99.H0_H0 ;  /* 0x20000063ff617230 */ /* 0x000fe40000004100 */
[C---:B------:R-:W-:Y:S01]  /*67f0*/  FFMA R15, R81.reuse, R94, R15 ;  /* 0x0000005e510f7223 */ /* 0x040fe2000000000f */
[C---:B------:R-:W-:Y:S01]  /*6800*/  FFMA R12, R81.reuse, R93, R12 ;  /* 0x0000005d510c7223 */ /* 0x040fe2000000000c */
[----:B------:R-:W-:Y:S01]  /*6810*/  FFMA R13, R81, R96, R13 ;  /* 0x00000060510d7223 */ /* 0x000fe2000000000d */
[----:B------:R-:W-:Y:S02]  /*6820*/  HADD2.F32 R136, -RZ, R135.H1_H1 ;  /* 0x30000087ff887230 */ /* 0x000fe40000004100 */
[----:B------:R-:W-:Y:S01]  /*6830*/  FMUL R14, R79, R18 ;  /* 0x000000124f0e7220 */ /* 0x000fe20000400000 */
[----:B------:R-:W-:Y:S01]  /*6840*/  F2FP.SATFINITE.E4M3.F32.PACK_AB_MERGE_C R174, R15, R10, RZ ;  /* 0x0000000a0fae723e */ /* 0x000fe200048070ff */
[----:B------:R-:W-:Y:S01]  /*6850*/  FMUL R19, R79, R19 ;  /* 0x000000134f137220 */ /* 0x000fe20000400000 */
[--C-:B------:R-:W-:Y:S02]  /*6860*/  HADD2.F32 R99, -RZ, R101.reuse.H0_H0 ;  /* 0x20000065ff637230 */ /* 0x100fe40000004100 */
[----:B------:R-:W-:Y:S01]  /*6870*/  FFMA R14, R81, R95, R14 ;  /* 0x0000005f510e7223 */ /* 0x000fe2000000000e */
[----:B------:R-:W-:Y:S01]  /*6880*/  F2FP.SATFINITE.E4M3.F32.PACK_AB_MERGE_C R174, R9, R8, R174 ;  /* 0x0000000809ae723e */ /* 0x000fe200048070ae */
[C---:B------:R-:W-:Y:S01]  /*6890*/  FFMA R19, R81.reuse, R98, R19 ;  /* 0x0000006251137223 */ /* 0x040fe20000000013 */
[C---:B------:R-:W-:Y:S01]  /*68a0*/  FFMA R16, R81.reuse, R97, R16 ;  /* 0x0000006151107223 */ /* 0x040fe20000000010 */
[----:B------:R-:W-:Y:S01]  /*68b0*/  F2FP.F16.E4M3.UNPACK_B R137, R161.H1 ;  /* 0x000000a1ff89723e */ /* 0x000fe200030006ff */
[----:B------:R-:W-:Y:S02]  /*68c0*/  HADD2.F32 R102, -RZ, R101.H1_H1 ;  /* 0x30000065ff667230 */ /* 0x000fe40000004100 */
[----:B------:R-:W-:Y:S01]  /*68d0*/  FFMA R17, R81, R100, R17 ;  /* 0x0000006451117223 */ /* 0x000fe20000000011 */
[----:B------:R-:W-:Y:S01]  /*68e0*/  F2FP.SATFINITE.E4M3.F32.PACK_AB_MERGE_C R175, R19, R14, RZ ;  /* 0x0000000e13af723e */ /* 0x000fe200048070ff */
[----:B------:R-:W-:Y:S02]  /*68f0*/  HADD2.F32 R101, -RZ, R103.H0_H0 ;  /* 0x20000067ff657230 */ /* 0x000fe40000004100 */
[C---:B------:R-:W-:Y:S01]  /*6900*/  FMUL R18, R79.reuse, R22 ;  /* 0x000000164f127220 */ /* 0x040fe20000400000 */
[----:B------:R-:W-:Y:S01]  /*6910*/  FMUL R23, R79, R23 ;  /* 0x000000174f177220 */ /* 0x000fe20000400000 */
[----:B------:R-:W-:Y:S01]  /*6920*/  F2FP.SATFINITE.E4M3.F32.PACK_AB_MERGE_C R175, R13, R12, R175 ;  /* 0x0000000c0daf723e */ /* 0x000fe200048070af */
[--C-:B------:R-:W-:Y:S02]  /*6930*/  HADD2.F32 R103, -RZ, R105.reuse.H0_H0 ;  /* 0x20000069ff677230 */ /* 0x100fe40000004100 */
[C---:B------:R-:W-:Y:S01]  /*6940*/  FFMA R18, R81.reuse, R99, R18 ;  /* 0x0000006351127223 */ /* 0x040fe20000000012 */
[C---:B------:R-:W-:Y:S01]  /*6950*/  FFMA R23, R81.reuse, R102, R23 ;  /* 0x0000006651177223 */ /* 0x040fe20000000017 */
[C---:B------:R-:W-:Y:S01]  /*6960*/  FFMA R20, R81.reuse, R101, R20 ;  /* 0x0000006551147223 */ /* 0x040fe20000000014 */
[----:B------:R-:W-:Y:S01]  /*6970*/  F2FP.F16.E4M3.UNPACK_B R139, R162 ;  /* 0x000000a2ff8b723e */ /* 0x000fe200020006ff */
[----:B------:R-:W-:Y:S01]  /*6980*/  HADD2.F32 R106, -RZ, R105.H1_H1 ;  /* 0x30000069ff6a7230 */ /* 0x000fe20000004100 */
[----:B------:R1:W-:Y:S01]  /*6990*/  STS.128 [R185+UR51+0x4200], R172 ;  /* 0x004200acb9007988 */ /* 0x0003e20008000c33 */
[----:B------:R-:W-:Y:S01]  /*69a0*/  FFMA R21, R81, R104, R21 ;  /* 0x0000006851157223 */ /* 0x000fe20000000015 */
[----:B------:R-:W-:Y:S01]  /*69b0*/  F2FP.SATFINITE.E4M3.F32.PACK_AB_MERGE_C R199, R23, R18, RZ ;  /* 0x0000001217c7723e */ /* 0x000fe200048070ff */
[----:B------:R-:W-:Y:S02]  /*69c0*/  HADD2.F32 R105, -RZ, R107.H0_H0 ;  /* 0x2000006bff697230 */ /* 0x000fe40000004100 */
[C---:B------:R-:W-:Y:S01]  /*69d0*/  FMUL R22, R79.reuse, R26 ;  /* 0x0000001a4f167220 */ /* 0x040fe20000400000 */
[----:B------:R-:W-:Y:S02]  /*69e0*/  HADD2.F32 R140, -RZ, R139.H1_H1 ;  /* 0x3000008bff8c7230 */ /* 0x000fe40000004100 */
[----:B------:R-:W-:Y:S01]  /*69f0*/  FMUL R27, R79, R27 ;  /* 0x0000001b4f1b7220 */ /* 0x000fe20000400000 */
[--C-:B------:R-:W-:Y:S02]  /*6a00*/  HADD2.F32 R107, -RZ, R109.reuse.H0_H0 ;  /* 0x2000006dff6b7230 */ /* 0x100fe40000004100 */
[C---:B------:R-:W-:Y:S01]  /*6a10*/  FFMA R22, R81.reuse, R103, R22 ;  /* 0x0000006751167223 */ /* 0x040fe20000000016 */
[----:B------:R-:W-:Y:S01]  /*6a20*/  F2FP.F16.E4M3.UNPACK_B R141, R162.H1 ;  /* 0x000000a2ff8d723e */ /* 0x000fe200030006ff */
[C---:B------:R-:W-:Y:S01]  /*6a30*/  FFMA R27, R81.reuse, R106, R27 ;  /* 0x0000006a511b7223 */ /* 0x040fe2000000001b */
[C---:B------:R-:W-:Y:S01]  /*6a40*/  FFMA R24, R81.reuse, R105, R24 ;  /* 0x0000006951187223 */ /* 0x040fe20000000018 */
[----:B------:R-:W-:Y:S01]  /*6a50*/  F2FP.F16.E4M3.UNPACK_B R143, R163 ;  /* 0x000000a3ff8f723e */ /* 0x000fe200020006ff */
[----:B------:R-:W-:Y:S01]  /*6a60*/  FFMA R25, R81, R108, R25 ;  /* 0x0000006c51197223 */ /* 0x000fe20000000019 */
[----:B------:R-:W-:Y:S01]  /*6a70*/  HADD2.F32 R110, -RZ, R109.H1_H1 ;  /* 0x3000006dff6e7230 */ /* 0x000fe20000004100 */
        /* <DEDUP_REMOVED lines=10> */
[----:B------:R-:W-:Y:S01]  /*6b20*/  ISETP.NE.AND P0, PT, R188, RZ, PT ;  /* 0x000000ffbc00720c */ /* 0x000fe20003f05270 */
[----:B------:R-:W-:Y:S01]  /*6b30*/  FFMA R29, R81, R112, R29 ;  /* 0x00000070511d7223 */ /* 0x000fe2000000001d */
[----:B------:R-:W-:Y:S01]  /*6b40*/  HADD2.F32 R114, -RZ, R113.H1_H1 ;  /* 0x30000071ff727230 */ /* 0x000fe20000004100 */
[----:B------:R-:W-:Y:S01]  /*6b50*/  F2FP.SATFINITE.E4M3.F32.PACK_AB_MERGE_C R201, R31, R26, RZ ;  /* 0x0000001a1fc9723e */ /* 0x000fe200048070ff */
[----:B------:R-:W-:Y:S02]  /*6b60*/  HADD2.F32 R113, -RZ, R115.H0_H0 ;  /* 0x20000073ff717230 */ /* 0x000fe40000004100 */
[----:B------:R-:W-:Y:S01]  /*6b70*/  FMUL R30, R79, R34 ;  /* 0x000000224f1e7220 */ /* 0x000fe20000400000 */
[----:B-1----:R-:W-:Y:S01]  /*6b80*/  F2FP.SATFINITE.E4M3.F32.PACK_AB_MERGE_C R172, R17, R16, R199 ;  /* 0x0000001011ac723e */ /* 0x002fe200048070c7 */
[----:B------:R-:W-:Y:S01]  /*6b90*/  FMUL R35, R79, R35 ;  /* 0x000000234f237220 */ /* 0x000fe20000400000 */
[--C-:B------:R-:W-:Y:S01]  /*6ba0*/  HADD2.F32 R115, -RZ, R117.reuse.H0_H0 ;  /* 0x20000075ff737230 */ /* 0x100fe20000004100 */
[----:B------:R-:W-:Y:S01]  /*6bb0*/  F2FP.SATFINITE.E4M3.F32.PACK_AB_MERGE_C R173, R21, R20, R200 ;  /* 0x0000001415ad723e */ /* 0x000fe200048070c8 */
[----:B------:R-:W-:Y:S01]  /*6bc0*/  FFMA R30, R81, R111, R30 ;  /* 0x0000006f511e7223 */ /* 0x000fe2000000001e */
[----:B------:R-:W-:Y:S01]  /*6bd0*/  F2FP.SATFINITE.E4M3.F32.PACK_AB_MERGE_C R174, R25, R24, R201 ;  /* 0x0000001819ae723e */ /* 0x000fe200048070c9 */
[----:B------:R-:W-:Y:S01]  /*6be0*/  FFMA R35, R81, R114, R35 ;  /* 0x0000007251237223 */ /* 0x000fe20000000023 */
[----:B------:R-:W-:Y:S01]  /*6bf0*/  IADD3 R199, PT, PT, R193, R210, RZ ;  /* 0x000000d2c1c77210 */ /* 0x000fe20007ffe0ff */
[C---:B------:R-:W-:Y:S01]  /*6c00*/  FFMA R32, R81.reuse, R113, R32 ;  /* 0x0000007151207223 */ /* 0x040fe20000000020 */
[----:B------:R-:W-:Y:S01]  /*6c10*/  FFMA R33, R81, R116, R33 ;  /* 0x0000007451217223 */ /* 0x000fe20000000021 */
[----:B------:R-:W-:Y:S01]  /*6c20*/  HADD2.F32 R118, -RZ, R117.H1_H1 ;  /* 0x30000075ff767230 */ /* 0x000fe20000004100 */
[----:B------:R-:W-:Y:S01]  /*6c30*/  IADD3 R205, PT, PT, R216, R199, RZ ;  /* 0x000000c7d8cd7210 */ /* 0x000fe20007ffe0ff */
[----:B------:R-:W-:Y:S01]  /*6c40*/  HADD2.F32 R117, -RZ, R119.H0_H0 ;  /* 0x20000077ff757230 */ /* 0x000fe20000004100 */
[----:B------:R-:W-:Y:S01]  /*6c50*/  F2FP.SATFINITE.E4M3.F32.PACK_AB_MERGE_C R175, R35, R30, RZ ;  /* 0x0000001e23af723e */ /* 0x000fe200048070ff */
[C---:B------:R-:W-:Y:S01]  /*6c60*/  FMUL R34, R79.reuse, R38 ;  /* 0x000000264f227220 */ /* 0x040fe20000400000 */
[----:B------:R-:W-:Y:S01]  /*6c70*/  FMUL R39, R79, R39 ;  /* 0x000000274f277220 */ /* 0x000fe20000400000 */
[--C-:B------:R-:W-:Y:S01]  /*6c80*/  HADD2.F32 R119, -RZ, R121.reuse.H0_H0 ;  /* 0x20000079ff777230 */ /* 0x100fe20000004100 */
[----:B------:R-:W-:Y:S01]  /*6c90*/  F2FP.SATFINITE.E4M3.F32.PACK_AB_MERGE_C R175, R29, R28, R175 ;  /* 0x0000001c1daf723e */ /* 0x000fe200048070af */
[C---:B------:R-:W-:Y:S01]  /*6ca0*/  FFMA R34, R81.reuse, R115, R34 ;  /* 0x0000007351227223 */ /* 0x040fe20000000022 */
[C---:B------:R-:W-:Y:S01]  /*6cb0*/  FFMA R39, R81.reuse, R118, R39 ;  /* 0x0000007651277223 */ /* 0x040fe20000000027 */
[C---:B------:R-:W-:Y:S01]  /*6cc0*/  FFMA R36, R81.reuse, R117, R36 ;  /* 0x0000007551247223 */ /* 0x040fe20000000024 */
[----:B------:R-:W-:Y:S01]  /*6cd0*/  FFMA R37, R81, R120, R37 ;  /* 0x0000007851257223 */ /* 0x000fe20000000025 */
[----:B------:R1:W-:Y:S01]  /*6ce0*/  STS.128 [R199+0x4010], R172 ;  /* 0x004010acc7007388 */ /* 0x0003e20000000c00 */
[----:B------:R-:W-:Y:S01]  /*6cf0*/  HADD2.F32 R122, -RZ, R121.H1_H1 ;  /* 0x30000079ff7a7230 */ /* 0x000fe20000004100 */
[----:B------:R-:W-:Y:S01]  /*6d00*/  F2FP.SATFINITE.E4M3.F32.PACK_AB_MERGE_C R200, R39, R34, RZ ;  /* 0x0000002227c8723e */ /* 0x000fe200048070ff */
[----:B------:R-:W-:Y:S02]  /*6d10*/  HADD2.F32 R121, -RZ, R123.H0_H0 ;  /* 0x2000007bff797230 */ /* 0x000fe40000004100 */
        /* <DEDUP_REMOVED lines=8> */
[----:B------:R-:W-:Y:S02]  /*6da0*/  HADD2.F32 R126, -RZ, R125.H1_H1 ;  /* 0x3000007dff7e7230 */ /* 0x000fe40000004100 */
[----:B------:R-:W-:Y:S01]  /*6db0*/  FMUL R42, R79, R46 ;  /* 0x0000002e4f2a7220 */ /* 0x000fe20000400000 */
[----:B------:R-:W-:Y:S01]  /*6dc0*/  F2FP.SATFINITE.E4M3.F32.PACK_AB_MERGE_C R201, R43, R38, RZ ;  /* 0x000000262bc9723e */ /* 0x000fe200048070ff */
[----:B------:R-:W-:Y:S02]  /*6dd0*/  HADD2.F32 R125, -RZ, R127.H0_H0 ;  /* 0x2000007fff7d7230 */ /* 0x000fe40000004100 */
        /* <DEDUP_REMOVED lines=8> */
[C---:B------:R-:W-:Y:S01]  /*6e60*/  FMUL R46, R79.reuse, R50 ;  /* 0x000000324f2e7220 */ /* 0x040fe20000400000 */
[----:B------:R-:W-:Y:S02]  /*6e70*/  HADD2.F32 R129, -RZ, R131.H0_H0 ;  /* 0x20000083ff817230 */ /* 0x000fe40000004100 */
[----:B------:R-:W-:Y:S01]  /*6e80*/  FMUL R51, R79, R51 ;  /* 0x000000334f337220 */ /* 0x000fe20000400000 */
[--C-:B------:R-:W-:Y:S02]  /*6e90*/  HADD2.F32 R131, -RZ, R133.reuse.H0_H0 ;  /* 0x20000085ff837230 */ /* 0x100fe40000004100 */
[----:B------:R-:W-:Y:S01]  /*6ea0*/  FFMA R46, R81, R127, R46 ;  /* 0x0000007f512e7223 */ /* 0x000fe2000000002e */
[----:B------:R-:W-:Y:S02]  /*6eb0*/  HADD2.F32 R134, -RZ, R133.H1_H1 ;  /* 0x30000085ff867230 */ /* 0x000fe40000004100 */
[----:B------:R-:W-:Y:S01]  /*6ec0*/  FMUL R50, R79, R54 ;  /* 0x000000364f327220 */ /* 0x000fe20000400000 */
[----:B------:R-:W-:Y:S02]  /*6ed0*/  HADD2.F32 R133, -RZ, R135.H0_H0 ;  /* 0x20000087ff857230 */ /* 0x000fe40000004100 */
[----:B------:R-:W-:Y:S01]  /*6ee0*/  FFMA R51, R81, R130, R51 ;  /* 0x0000008251337223 */ /* 0x000fe20000000033 */
[----:B------:R-:W-:Y:S01]  /*6ef0*/  FMUL R55, R79, R55 ;  /* 0x000000374f377220 */ /* 0x000fe20000400000 */
[C---:B------:R-:W-:Y:S01]  /*6f00*/  FFMA R48, R81.reuse, R129, R48 ;  /* 0x0000008151307223 */ /* 0x040fe20000000030 */
[C---:B------:R-:W-:Y:S01]  /*6f10*/  FFMA R49, R81.reuse, R132, R49 ;  /* 0x0000008451317223 */ /* 0x040fe20000000031 */
        /* <DEDUP_REMOVED lines=22> */
[----:B------:R-:W-:Y:S01]  /*7080*/  FFMA R63, R81, R142, R63 ;  /* 0x0000008e513f7223 */ /* 0x000fe2000000003f */
[----:B------:R-:W-:Y:S01]  /*7090*/  FMUL R67, R79, R67 ;  /* 0x000000434f437220 */ /* 0x000fe20000400000 */
[----:B------:R-:W-:Y:S01]  /*70a0*/  F2FP.SATFINITE.E4M3.F32.PACK_AB_MERGE_C R202, R47, R42, RZ ;  /* 0x0000002a2fca723e */ /* 0x000fe200048070ff */
[----:B------:R-:W-:Y:S01]  /*70b0*/  FFMA R60, R81, R141, R60 ;  /* 0x0000008d513c7223 */ /* 0x000fe2000000003c */
[----:B------:R-:W-:Y:S01]  /*70c0*/  F2FP.SATFINITE.E4M3.F32.PACK_AB_MERGE_C R203, R51, R46, RZ ;  /* 0x0000002e33cb723e */ /* 0x000fe200048070ff */
[C---:B------:R-:W-:Y:S01]  /*70d0*/  FFMA R61, R81.reuse, R144, R61 ;  /* 0x00000090513d7223 */ /* 0x040fe2000000003d */
[C---:B------:R-:W-:Y:S01]  /*70e0*/  FFMA R62, R81.reuse, R83, R62 ;  /* 0x00000053513e7223 */ /* 0x040fe2000000003e */
[----:B------:R-:W-:Y:S01]  /*70f0*/  FFMA R67, R81, R82, R67 ;  /* 0x0000005251437223 */ /* 0x000fe20000000043 */
[----:B------:R-:W-:Y:S02]  /*7100*/  F2FP.SATFINITE.E4M3.F32.PACK_AB_MERGE_C R202, R41, R40, R202 ;  /* 0x0000002829ca723e */ /* 0x000fe400048070ca */
[----:B------:R-:W-:Y:S02]  /*7110*/  F2FP.SATFINITE.E4M3.F32.PACK_AB_MERGE_C R203, R45, R44, R203 ;  /* 0x0000002c2dcb723e */ /* 0x000fe400048070cb */
[----:B------:R-:W-:Y:S02]  /*7120*/  F2FP.SATFINITE.E4M3.F32.PACK_AB_MERGE_C R212, R55, R50, RZ ;  /* 0x0000003237d4723e */ /* 0x000fe400048070ff */
[----:B------:R-:W-:Y:S01]  /*7130*/  F2FP.SATFINITE.E4M3.F32.PACK_AB_MERGE_C R213, R59, R54, RZ ;  /* 0x000000363bd5723e */ /* 0x000fe200048070ff */
[----:B------:R1:W-:Y:S01]  /*7140*/  STS.128 [R204+0x4020], R200 ;  /* 0x004020c8cc007388 */ /* 0x0003e20000000c00 */
[----:B------:R-:W-:Y:S02]  /*7150*/  F2FP.SATFINITE.E4M3.F32.PACK_AB_MERGE_C R214, R63, R58, RZ ;  /* 0x0000003a3fd6723e */ /* 0x000fe400048070ff */
[----:B------:R-:W-:Y:S02]  /*7160*/  F2FP.SATFINITE.E4M3.F32.PACK_AB_MERGE_C R215, R67, R62, RZ ;  /* 0x0000003e43d7723e */ /* 0x000fe400048070ff */
[----:B------:R-:W-:Y:S02]  /*7170*/  F2FP.SATFINITE.E4M3.F32.PACK_AB_MERGE_C R212, R49, R48, R212 ;  /* 0x0000003031d4723e */ /* 0x000fe400048070d4 */
[----:B------:R-:W-:Y:S02]  /*7180*/  F2FP.SATFINITE.E4M3.F32.PACK_AB_MERGE_C R213, R53, R52, R213 ;  /* 0x0000003435d5723e */ /* 0x000fe400048070d5 */
[----:B------:R-:W-:Y:S02]  /*7190*/  F2FP.SATFINITE.E4M3.F32.PACK_AB_MERGE_C R214, R57, R56, R214 ;  /* 0x0000003839d6723e */ /* 0x000fe400048070d6 */
[----:B------:R-:W-:Y:S02]  /*71a0*/  F2FP.SATFINITE.E4M3.F32.PACK_AB_MERGE_C R215, R61, R60, R215 ;  /* 0x0000003c3dd7723e */ /* 0x000fe400048070d7 */
[----:B------:R-:W-:Y:S02]  /*71b0*/  LEA R209, R182, UR51, 0x3 ;  /* 0x00000033b6d17c11 */ /* 0x000fe4000f8e18ff */
[----:B------:R-:W-:Y:S01]  /*71c0*/  @P6 SHF.L.U32 R220, R181, 0x1f, RZ ;  /* 0x0000001fb5dc6819 */ /* 0x000fe200000006ff */
[----:B------:R1:W-:Y:S01]  /*71d0*/  STS.128 [R205+0x4010], R212 ;  /* 0x004010d4cd007388 */ /* 0x0003e20000000c00 */
[----:B------:R-:W-:Y:S01]  /*71e0*/  @!PT LDS RZ, [RZ] ;  /* 0x00000000fffff984 */ /* 0x000fe20000000800 */
[----:B------:R-:W-:Y:S01]  /*71f0*/  @!PT LDS RZ, [RZ] ;  /* 0x00000000fffff984 */ /* 0x000fe20000000800 */
[----:B------:R-:W-:Y:S01]  /*7200*/  @!PT LDS RZ, [RZ] ;  /* 0x00000000fffff984 */ /* 0x000fe20000000800 */
[----:B------:R-:W-:Y:S01]  /*7210*/  @!PT LDS RZ, [RZ] ;  /* 0x00000000fffff984 */ /* 0x000fe20000000800 */
[----:B------:R2:W-:Y:S07]  /*7220*/  MEMBAR.ALL.CTA ;  /* 0x0000000000007992 */ /* 0x0005ee0000008000 */
[----:B--2---:R-:W2:Y:S02]  /*7230*/  FENCE.VIEW.ASYNC.S ;  /* 0x00000000000073c6 */ /* 0x004ea40000000000 */
[----:B--2---:R-:W-:Y:S06]  /*7240*/  BAR.SYNC.DEFER_BLOCKING 0x1, 0x80 ;  /* 0x0042000000007b1d */ /* 0x004fec0000010000 */
[----:B------:R-:W-:Y:S05]  /*7250*/  @P0 BRA `(.L_x_97) ;  /* 0x0000000000300947 */ /* 0x000fea0003800000 */
[----:B------:R-:W-:Y:S01]  /*7260*/  UIADD3 UR6, UPT, UPT, UR51, 0x4200, URZ ;  /* 0x0000420033067890 */ /* 0x000fe2000fffe0ff */
[----:B------:R-:W-:Y:S01]  /*7270*/  R2UR UR42, R198 ;  /* 0x00000000c62a72ca */ /* 0x000fe200000e0000 */
[----:B------:R-:W-:Y:S01]  /*7280*/  UIADD3 UR4, UP0, UPT, UR54, 0x680, URZ ;  /* 0x0000068036047890 */ /* 0x000fe2000ff1e0ff */
[----:B------:R-:W-:Y:S02]  /*7290*/  R2UR UR43, R196 ;  /* 0x00000000c42b72ca */ /* 0x000fe400000e0000 */
[----:B------:R-:W-:Y:S01]  /*72a0*/  R2UR UR44, R197 ;  /* 0x00000000c52c72ca */ /* 0x000fe200000e0000 */
[----:B------:R-:W-:Y:S01]  /*72b0*/  IMAD.U32 R194, RZ, RZ, UR6 ;  /* 0x00000006ffc27e24 */ /* 0x000fe2000f8e00ff */
[----:B------:R-:W-:Y:S04]  /*72c0*/  UIADD3.X UR5, UPT, UPT, URZ, UR55, URZ, UP0, !UPT ;  /* 0x00000037ff057290 */ /* 0x000fe800087fe4ff */
[----:B------:R-:W-:Y:S11]  /*72d0*/  R2UR UR40, R194 ;  /* 0x00000000c22872ca */ /* 0x000ff600000e0000 */
[----:B------:R-:W-:Y:S02]  /*72e0*/  @!UPT UIADD3 URZ, UPT, UPT, URZ, URZ, URZ ;  /* 0x000000fffffff290 */ /* 0x000fe4000fffe0ff */
[----:B------:R2:W-:Y:S01]  /*72f0*/  UTMASTG.4D.IM2COL [UR40], [UR4] ;  /* 0x00000028040073b5 */ /* 0x0005e20008058000 */
[----:B------:R0:W-:Y:S01]  /*7300*/  UTMACMDFLUSH ;  /* 0x00000000000079b7 */ /* 0x0001e20000000000 */
[----:B--2---:R-:W-:Y:S04]  /*7310*/  DEPBAR.LE SB0, 0x1 ;  /* 0x000080400000791a */ /* 0x004fe80000000000 */
.L_x_97:
[----:B------:R-:W-:Y:S05]  /*7320*/  BSYNC.RECONVERGENT B0 ;  /* 0x0000000000007941 */ /* 0x000fea0003800200 */
.L_x_96:
[----:B------:R-:W-:Y:S06]  /*7330*/  BAR.SYNC.DEFER_BLOCKING 0x1, 0x80 ;  /* 0x0042000000007b1d */ /* 0x000fec0000010000 */
[----:B------:R-:W2:Y:S01]  /*7340*/  @P6 SYNCS.PHASECHK.TRANS64.TRYWAIT P0, [R209+URZ+0xc0], R220 ;  /* 0x0000c0dcd10065a7 */ /* 0x000ea200080011ff */
[----:B------:R-:W-:Y:S01]  /*7350*/  BSSY B1, `(.L_x_98) ;  /* 0x0000023000017945 */ /* 0x000fe20003800000 */
[----:B--2---:R-:W-:Y:S03]  /*7360*/  @P6 SEL R207, RZ, 0x1, !P0 ;  /* 0x00000001ffcf6807 */ /* 0x004fe60004000000 */
[----:B------:R-:W-:Y:S05]  /*7370*/  @!P6 BRA `(.L_x_99) ;  /* 0x000000000080e947 */ /* 0x000fea0003800000 */
[----:B------:R-:W-:Y:S01]  /*7380*/  ISETP.NE.AND P1, PT, R208, RZ, PT ;  /* 0x000000ffd000720c */ /* 0x000fe20003f25270 */
[----:B------:R-:W2:Y:S01]  /*7390*/  S2R R0, SR_CgaCtaId ;  /* 0x0000000000007919 */ /* 0x000ea20000008800 */
[----:B------:R-:W-:Y:S01]  /*73a0*/  ISETP.NE.AND P0, PT, R207, RZ, PT ;  /* 0x000000ffcf00720c */ /* 0x000fe20003f05270 */
[----:B------:R-:W-:Y:S10]  /*73b0*/  BSSY B0, `(.L_x_100) ;  /* 0x0000009000007945 */ /* 0x000ff40003800000 */
[----:B------:R-:W-:Y:S04]  /*73c0*/  @P1 IMAD R3, R182, 0x2000, R193 ;  /* 0x00002000b6031824 */ /* 0x000fe800078e02c1 */
[C---:B------:R-:W-:Y:S01]  /*73d0*/  @P1 IMAD.IADD R5, R3.reuse, 0x1, R210 ;  /* 0x0000000103051824 */ /* 0x040fe200078e02d2 */
[----:B------:R-:W-:Y:S03]  /*73e0*/  @P1 IADD3 R218, PT, PT, R3, R218, RZ ;  /* 0x000000da03da1210 */ /* 0x000fe60007ffe0ff */
[----:B------:R-:W-:Y:S01]  /*73f0*/  @P1 IMAD.IADD R216, R216, 0x1, R5 ;  /* 0x00000001d8d81824 */ /* 0x000fe200078e0205 */
[----:B------:R-:W-:Y:S06]  /*7400*/  @P0 BRA `(.L_x_101) ;  /* 0x00000000000c0947 */ /* 0x000fec0003800000 */
[----:B------:R-:W-:Y:S04]  /*7410*/  SHF.L.U32 R2, R181, 0x1f, RZ ;  /* 0x0000001fb5027819 */ /* 0x000fe800000006ff */
[----:B------:R-:W3:Y:S02]  /*7420*/  SYNCS.PHASECHK.TRANS64.TRYWAIT P0, [R209+URZ+0xc0], R2 ;  /* 0x0000c002d10075a7 */ /* 0x000ee400080011ff */
[----:B---3--:R-:W-:Y:S05]  /*7430*/  @!P0 BRA `(.L_x_102) ;  /* 0x0000002000108947 */ /* 0x008fea0003800000 */
.L_x_101:
[----:B------:R-:W-:Y:S05]  /*7440*/  BSYNC B0 ;  /* 0x0000000000007941 */ /* 0x000fea0003800000 */
.L_x_100:
[----:B------:R-:W-:Y:S01]  /*7450*/  ISETP.NE.AND P0, PT, R208, RZ, PT ;  /* 0x000000ffd000720c */ /* 0x000fe20003f05270 */
[----:B---3--:R-:W-:Y:S02]  /*7460*/  VIADD R209, R209, 0xd0 ;  /* 0x000000d0d1d17836 */ /* 0x008fe40000000000 */
[----:B------:R-:W-:Y:S03]  /*7470*/  VIADD R182, R182, 0x1 ;  /* 0x00000001b6b67836 */ /* 0x000fe60000000000 */
[----:B--2---:R-:W-:Y:S07]  /*7480*/  PRMT R0, R0, 0x654, R209 ;  /* 0x0000065400007816 */ /* 0x004fee00000000d1 */
[----:B------:R2:W3:Y:S04]  /*7490*/  @P0 LDS.128 R148, [R3] ;  /* 0x0000000003940984 */ /* 0x0004e80000000c00 */
[----:B------:R2:W4:Y:S04]  /*74a0*/  @P0 LDS.128 R152, [R5+0x10] ;  /* 0x0000100005980984 */ /* 0x0005280000000c00 */
        /* <DEDUP_REMOVED lines=9> */
[----:B------:R-:W-:Y:S01]  /*7540*/  SEL R182, R182, RZ, P0 ;  /* 0x000000ffb6b67207 */ /* 0x000fe20000000000 */
[----:B-----5:R5:W-:Y:S02]  /*7550*/  SYNCS.ARRIVE.TRANS64.RED.A1T0 RZ, [R0+URZ], RZ ;  /* 0x000000ff00ff79a7 */ /* 0x020be400081004ff */
[----:B-----5:R-:W-:Y:S04]  /*7560*/  SEL R0, RZ, 0x1, P0 ;  /* 0x00000001ff007807 */ /* 0x020fe80000000000 */
[----:B--234-:R-:W-:Y:S02]  /*7570*/  LOP3.LUT R181, R181, R0, RZ, 0x3c, !PT ;  /* 0x00000000b5b57212 */ /* 0x01cfe400078e3cff */
.L_x_99:
[----:B------:R-:W-:Y:S05]  /*7580*/  BSYNC B1 ;  /* 0x0000000000017941 */ /* 0x000fea0003800000 */
.L_x_98:
[----:B------:R-:W-:Y:S05]  /*7590*/  VIADD R0, R80, 0x40 ;  /* 0x0000004050007836 */ /* 0x000fea0000000000 */
[----:B------:R-:W-:Y:S04]  /*75a0*/  SHF.R.U32.HI R0, RZ, 0x15, R0 ;  /* 0x00000015ff007819 */ /* 0x000fe80000011600 */
[----:B------:R-:W-:Y:S11]  /*75b0*/  LOP3.LUT P0, RZ, R0, 0x3, R189, 0x48, !PT ;  /* 0x0000000300ff7812 */ /* 0x000ff600078048bd */
[----:B------:R-:W-:Y:S02]  /*75c0*/  @!UPT UIADD3 URZ, UPT, UPT, URZ, URZ, URZ ;  /* 0x000000fffffff290 */ /* 0x000fe4000fffe0ff */
[----:B------:R-:W-:Y:S05]  /*75d0*/  @!P0 BRA `(.L_x_103) ;  /* 0x0000000000408947 */ /* 0x000fea0003800000 */
[----:B------:R-:W2:Y:S01]  /*75e0*/  LDCU.64 UR8, c[0x4][0x70] ;  /* 0x01000e00ff0877ac */ /* 0x000ea20008000a00 */
[----:B------:R-:W-:Y:S01]  /*75f0*/  MOV R3, 0x0 ;  /* 0x0000000000037802 */ /* 0x000fe20000000f00 */
[----:B------:R-:W-:Y:S02]  /*7600*/  HFMA2 R12, -RZ, RZ, 0, 5.9604644775390625e-08 ;  /* 0x00000001ff0c7431 */ /* 0x000fe400000001ff */
[----:B------:R-:W-:Y:S02]  /*7610*/  IMAD.MOV.U32 R8, RZ, RZ, 0x192 ;  /* 0x00000192ff087424 */ /* 0x000fe400078e00ff */
[----:B------:R-:W-:Y:S01]  /*7620*/  IMAD.MOV.U32 R13, RZ, RZ, RZ ;  /* 0x000000ffff0d7224 */ /* 0x000fe200078e00ff */
[----:B------:R-:W3:Y:S01]  /*7630*/  LDCU.64 UR6, c[0x4][0x78] ;  /* 0x01000f00ff0677ac */ /* 0x000ee20008000a00 */
[----:B------:R-:W4:Y:S01]  /*7640*/  LDC.64 R2, c[0x4][R3] ;  /* 0x0100000003027b82 */ /* 0x000f220000000a00 */
[----:B------:R-:W5:Y:S01]  /*7650*/  LDCU.64 UR4, c[0x4][0x10] ;  /* 0x01000200ff0477ac */ /* 0x000f620008000a00 */
[----:B--2---:R-:W-:Y:S01]  /*7660*/  MOV R5, UR9 ;  /* 0x0000000900057c02 */ /* 0x004fe20008000f00 */
[----:B------:R-:W-:Y:S01]  /*7670*/  IMAD.U32 R4, RZ, RZ, UR8 ;  /* 0x00000008ff047e24 */ /* 0x000fe2000f8e00ff */
[----:B---3--:R-:W-:Y:S01]  /*7680*/  MOV R7, UR7 ;  /* 0x0000000700077c02 */ /* 0x008fe20008000f00 */
[----:B------:R-:W-:Y:S01]  /*7690*/  IMAD.U32 R6, RZ, RZ, UR6 ;  /* 0x00000006ff067e24 */ /* 0x000fe2000f8e00ff */
[----:B-----5:R-:W-:Y:S01]  /*76a0*/  MOV R11, UR5 ;  /* 0x00000005000b7c02 */ /* 0x020fe20008000f00 */
[----:B------:R-:W-:Y:S02]  /*76b0*/  IMAD.U32 R10, RZ, RZ, UR4 ;  /* 0x00000004ff0a7e24 */ /* 0x000fe4000f8e00ff */
[----:B------:R-:W-:Y:S07]  /*76c0*/  LEPC R20, `(.L_x_103) ;  /* 0x000000001014794e */ /* 0x000fee0000000000 */
[----:B-1--4-:R-:W-:Y:S05]  /*76d0*/  CALL.ABS.NOINC R2 ;  /* 0x0000000002007343 */ /* 0x012fea0003c00000 */
.L_x_103:
[----:B------:R-:W-:Y:S01]  /*76e0*/  ISETP.NE.AND P0, PT, R188, RZ, PT ;  /* 0x000000ffbc00720c */ /* 0x000fe20003f05270 */
[----:B------:R-:W-:Y:S05]  /*76f0*/  WARPSYNC.ALL ;  /* 0x0000000000007948 */ /* 0x000fea0003800000 */
[----:B------:R-:W-:Y:S01]  /*7700*/  R2UR UR4, R80 ;  /* 0x00000000500472ca */ /* 0x000fe200000e0000 */
[----:B------:R-:W-:Y:S01]  /*7710*/  BSSY.RECONVERGENT B0, `(.L_x_104) ;  /* 0x000011e000007945 */ /* 0x000fe20003800200 */
[----:B------:R-:W-:Y:S02]  /*7720*/  F2FP.F16.E4M3.UNPACK_B R11, R149 ;  /* 0x00000095ff0b723e */ /* 0x000fe400020006ff */
[----:B------:R-:W-:Y:S02]  /*7730*/  F2FP.F16.E4M3.UNPACK_B R10, R150 ;  /* 0x00000096ff0a723e */ /* 0x000fe400020006ff */
[----:B------:R-:W-:Y:S01]  /*7740*/  F2FP.F16.E4M3.UNPACK_B R9, R151 ;  /* 0x00000097ff09723e */ /* 0x000fe200020006ff */
[--C-:B------:R-:W-:Y:S01]  /*7750*/  HADD2.F32 R83, -RZ, R11.reuse.H0_H0 ;  /* 0x2000000bff537230 */ /* 0x100fe20000004100 */
[----:B------:R-:W-:Y:S01]  /*7760*/  F2FP.F16.E4M3.UNPACK_B R8, R152 ;  /* 0x00000098ff08723e */ /* 0x000fe200020006ff */
[----:B------:R-:W-:Y:S01]  /*7770*/  HADD2.F32 R84, -RZ, R11.H1_H1 ;  /* 0x3000000bff547230 */ /* 0x000fe20000004100 */
[----:B------:R-:W-:Y:S01]  /*7780*/  F2FP.F16.E4M3.UNPACK_B R7, R153 ;  /* 0x00000099ff07723e */ /* 0x000fe200020006ff */
[--C-:B------:R-:W-:Y:S01]  /*7790*/  HADD2.F32 R87, -RZ, R10.reuse.H0_H0 ;  /* 0x2000000aff577230 */ /* 0x100fe20000004100 */
[----:B------:R-:W-:Y:S01]  /*77a0*/  F2FP.F16.E4M3.UNPACK_B R6, R154 ;  /* 0x0000009aff06723e */ /* 0x000fe200020006ff */
[----:B------:R-:W-:Y:S01]  /*77b0*/  HADD2.F32 R88, -RZ, R10.H1_H1 ;  /* 0x3000000aff587230 */ /* 0x000fe20000004100 */
[----:B------:R-:W-:Y:S01]  /*77c0*/  F2FP.F16.E4M3.UNPACK_B R5, R155 ;  /* 0x0000009bff05723e */ /* 0x000fe200020006ff */
[--C-:B------:R-:W-:Y:S01]  /*77d0*/  HADD2.F32 R91, -RZ, R9.reuse.H0_H0 ;  /* 0x20000009ff5b7230 */ /* 0x100fe20000004100 */
[----:B-1----:R-:W-:Y:S01]  /*77e0*/  F2FP.F16.E4M3.UNPACK_B R4, R156 ;  /* 0x0000009cff04723e */ /* 0x002fe200020006ff */
[----:B------:R-:W-:Y:S01]  /*77f0*/  HADD2.F32 R92, -RZ, R9.H1_H1 ;  /* 0x30000009ff5c7230 */ /* 0x000fe20000004100 */
[-C--:B------:R-:W-:Y:S01]  /*7800*/  F2FP.F16.E4M3.UNPACK_B R2, R148.reuse ;  /* 0x00000094ff02723e */ /* 0x080fe200020006ff */
[--C-:B------:R-:W-:Y:S01]  /*7810*/  HADD2.F32 R95, -RZ, R8.reuse.H0_H0 ;  /* 0x20000008ff5f7230 */ /* 0x100fe20000004100 */
[----:B------:R-:W-:Y:S01]  /*7820*/  F2FP.F16.E4M3.UNPACK_B R148, R148.H1 ;  /* 0x00000094ff94723e */ /* 0x000fe200030006ff */
[----:B------:R-:W-:Y:S01]  /*7830*/  HADD2.F32 R97, -RZ, R8.H1_H1 ;  /* 0x30000008ff617230 */ /* 0x000fe20000004100 */
[----:B------:R-:W-:Y:S01]  /*7840*/  F2FP.F16.E4M3.UNPACK_B R149, R149.H1 ;  /* 0x00000095ff95723e */ /* 0x000fe200030006ff */
[--C-:B------:R-:W-:Y:S01]  /*7850*/  HADD2.F32 R98, -RZ, R7.reuse.H0_H0 ;  /* 0x20000007ff627230 */ /* 0x100fe20000004100 */
[----:B------:R-:W-:Y:S01]  /*7860*/  F2FP.F16.E4M3.UNPACK_B R150, R150.H1 ;  /* 0x00000096ff96723e */ /* 0x000fe200030006ff */
[----:B------:R-:W-:Y:S01]  /*7870*/  HADD2.F32 R101, -RZ, R7.H1_H1 ;  /* 0x30000007ff657230 */ /* 0x000fe20000004100 */
[----:B------:R-:W-:Y:S01]  /*7880*/  F2FP.F16.E4M3.UNPACK_B R151, R151.H1 ;  /* 0x00000097ff97723e */ /* 0x000fe200030006ff */
[--C-:B------:R-:W-:Y:S01]  /*7890*/  HADD2.F32 R102, -RZ, R6.reuse.H0_H0 ;  /* 0x20000006ff667230 */ /* 0x100fe20000004100 */
[----:B------:R-:W-:Y:S01]  /*78a0*/  F2FP.F16.E4M3.UNPACK_B R138, R163 ;  /* 0x000000a3ff8a723e */ /* 0x000fe200020006ff */
[----:B------:R-:W-:Y:S01]  /*78b0*/  HADD2.F32 R105, -RZ, R6.H1_H1 ;  /* 0x30000006ff697230 */ /* 0x000fe20000004100 */
[----:B------:R-:W-:Y:S01]  /*78c0*/  R2UR UR5, R206 ;  /* 0x00000000ce0572ca */ /* 0x000fe200000e0000 */
        /* <DEDUP_REMOVED lines=8> */
[----:B------:R-:W1:Y:S01]  /*7950*/  LDTM.x64 R4, tmem[UR4+0x40] ;  /* 0x00004004000479ee */ /* 0x000e620008340000 */
[--C-:B------:R-:W-:Y:S01]  /*7960*/  HADD2.F32 R0, -RZ, R2.reuse.H0_H0 ;  /* 0x20000002ff007230 */ /* 0x100fe20000004100 */
[----:B------:R-:W-:Y:S01]  /*7970*/  NOP ;  /* 0x0000000000007918 */ /* 0x000fe20000000000 */
[----:B------:R-:W-:Y:S01]  /*7980*/  HADD2.F32 R2, -RZ, R2.H1_H1 ;  /* 0x30000002ff027230 */ /* 0x000fe20000004100 */
[----:B------:R-:W-:Y:S01]  /*7990*/  UIADD3 UR5, UPT, UPT, UR5, 0x110, URZ ;  /* 0x0000011005057890 */ /* 0x000fe2000fffe0ff */
[--C-:B------:R-:W-:Y:S01]  /*79a0*/  HADD2.F32 R86, -RZ, R149.reuse.H1_H1 ;  /* 0x30000095ff567230 */ /* 0x100fe20000004100 */
[----:B------:R-:W-:Y:S01]  /*79b0*/  F2FP.F16.E4M3.UNPACK_B R132, R161 ;  /* 0x000000a1ff84723e */ /* 0x000fe200020006ff */
[--C-:B------:R-:W-:Y:S01]  /*79c0*/  HADD2.F32 R114, -RZ, R116.reuse.H0_H0 ;  /* 0x20000074ff727230 */ /* 0x100fe20000004100 */
[----:B------:R-:W-:Y:S01]  /*79d0*/  UPRMT UR5, UR45, 0x654, UR5 ;  /* 0x000006542d057896 */ /* 0x000fe20008000005 */
[----:B------:R-:W-:Y:S01]  /*79e0*/  HADD2.F32 R117, -RZ, R116.H1_H1 ;  /* 0x30000074ff757230 */ /* 0x000fe20000004100 */
[----:B------:R-:W-:Y:S01]  /*79f0*/  F2FP.F16.E4M3.UNPACK_B R136, R162 ;  /* 0x000000a2ff88723e */ /* 0x000fe200020006ff */
[--C-:B------:R-:W-:Y:S01]  /*7a00*/  HADD2.F32 R118, -RZ, R120.reuse.H0_H0 ;  /* 0x20000078ff767230 */ /* 0x100fe20000004100 */
[----:B------:R-:W-:Y:S01]  /*7a10*/  F2FP.F16.E4M3.UNPACK_B R152, R152.H1 ;  /* 0x00000098ff98723e */ /* 0x000fe200030006ff */
[----:B------:R-:W-:Y:S01]  /*7a20*/  HADD2.F32 R121, -RZ, R120.H1_H1 ;  /* 0x30000078ff797230 */ /* 0x000fe20000004100 */
[----:B------:R-:W-:Y:S01]  /*7a30*/  F2FP.F16.E4M3.UNPACK_B R153, R153.H1 ;  /* 0x00000099ff99723e */ /* 0x000fe200030006ff */
[--C-:B------:R-:W-:Y:S01]  /*7a40*/  HADD2.F32 R122, -RZ, R124.reuse.H0_H0 ;  /* 0x2000007cff7a7230 */ /* 0x100fe20000004100 */
[----:B------:R-:W-:Y:S01]  /*7a50*/  F2FP.F16.E4M3.UNPACK_B R154, R154.H1 ;  /* 0x0000009aff9a723e */ /* 0x000fe200030006ff */
[----:B-1----:R-:W-:Y:S01]  /*7a60*/  SYNCS.ARRIVE.TRANS64.RED.A1T0 RZ, [UR5], RZ ;  /* 0x000000ffffff79a7 */ /* 0x002fe20008100405 */
[----:B------:R-:W-:Y:S01]  /*7a70*/  HADD2.F32 R125, -RZ, R124.H1_H1 ;  /* 0x3000007cff7d7230 */ /* 0x000fe20000004100 */
[----:B------:R-:W-:Y:S01]  /*7a80*/  F2FP.F16.E4M3.UNPACK_B R155, R155.H1 ;  /* 0x0000009bff9b723e */ /* 0x000fe200030006ff */
[--C-:B------:R-:W-:Y:S01]  /*7a90*/  HADD2.F32 R126, -RZ, R128.reuse.H0_H0 ;  /* 0x20000080ff7e7230 */ /* 0x100fe20000004100 */
[----:B------:R-:W-:Y:S01]  /*7aa0*/  F2FP.F16.E4M3.UNPACK_B R156, R156.H1 ;  /* 0x0000009cff9c723e */ /* 0x000fe200030006ff */
[----:B------:R-:W-:Y:S01]  /*7ab0*/  HADD2.F32 R129, -RZ, R128.H1_H1 ;  /* 0x30000080ff817230 */ /* 0x000fe20000004100 */
[----:B------:R-:W-:Y:S01]  /*7ac0*/  F2FP.F16.E4M3.UNPACK_B R157, R157.H1 ;  /* 0x0000009dff9d723e */ /* 0x000fe200030006ff */
[C---:B------:R-:W-:Y:S01]  /*7ad0*/  FMUL R4, R79.reuse, R4 ;  /* 0x000000044f047220 */ /* 0x040fe20000400000 */
[C---:B------:R-:W-:Y:S01]  /*7ae0*/  FMUL R5, R79.reuse, R5 ;  /* 0x000000054f057220 */ /* 0x040fe20000400000 */
[----:B------:R-:W-:Y:S02]  /*7af0*/  HADD2.F32 R3, -RZ, R148.H0_H0 ;  /* 0x20000094ff037230 */ /* 0x000fe40000004100 */
        /* <DEDUP_REMOVED lines=11> */
[----:B------:R-:W-:Y:S02]  /*7bb0*/  HADD2.F32 R130, -RZ, R132.H0_H0 ;  /* 0x20000084ff827230 */ /* 0x000fe40000004100 */
[C---:B------:R-:W-:Y:S01]  /*7bc0*/  FMUL R6, R79.reuse, R6 ;  /* 0x000000064f067220 */ /* 0x040fe20000400000 */
[----:B------:R-:W-:Y:S02]  /*7bd0*/  HADD2.F32 R82, -RZ, R148.H1_H1 ;  /* 0x30000094ff527230 */ /* 0x000fe40000004100 */
[----:B------:R-:W-:Y:S01]  /*7be0*/  FMUL R7, R79, R7 ;  /* 0x000000074f077220 */ /* 0x000fe20000400000 */
[----:B------:R-:W-:Y:S02]  /*7bf0*/  HADD2.F32 R85, -RZ, R149.H0_H0 ;  /* 0x20000095ff557230 */ /* 0x000fe40000004100 */
[C---:B------:R-:W-:Y:S01]  /*7c00*/  FFMA R6, R81.reuse, R3, R6 ;  /* 0x0000000351067223 */ /* 0x040fe20000000006 */
[----:B------:R-:W-:Y:S02]  /*7c10*/  HADD2.F32 R133, -RZ, R132.H1_H1 ;  /* 0x30000084ff857230 */ /* 0x000fe40000004100 */
[C---:B------:R-:W-:Y:S01]  /*7c20*/  FFMA R7, R81.reuse, R82, R7 ;  /* 0x0000005251077223 */ /* 0x040fe20000000007 */
[C---:B------:R-:W-:Y:S01]  /*7c30*/  FFMA R8, R81.reuse, R83, R8 ;  /* 0x0000005351087223 */ /* 0x040fe20000000008 */
[----:B------:R-:W-:Y:S01]  /*7c40*/  FFMA R9, R81, R84, R9 ;  /* 0x0000005451097223 */ /* 0x000fe20000000009 */
[--C-:B------:R-:W-:Y:S02]  /*7c50*/  HADD2.F32 R82, -RZ, R138.reuse.H0_H0 ;  /* 0x2000008aff527230 */ /* 0x100fe40000004100 */
[C---:B------:R-:W-:Y:S01]  /*7c60*/  FMUL R10, R79.reuse, R10 ;  /* 0x0000000a4f0a7220 */ /* 0x040fe20000400000 */
[----:B------:R-:W-:Y:S02]  /*7c70*/  HADD2.F32 R83, -RZ, R138.H1_H1 ;  /* 0x3000008aff537230 */ /* 0x000fe40000004100 */
[----:B------:R-:W-:Y:S01]  /*7c80*/  FMUL R11, R79, R11 ;  /* 0x0000000b4f0b7220 */ /* 0x000fe20000400000 */
[----:B------:R-:W-:Y:S02]  /*7c90*/  HADD2.F32 R89, -RZ, R150.H0_H0 ;  /* 0x20000096ff597230 */ /* 0x000fe40000004100 */
[C---:B------:R-:W-:Y:S01]  /*7ca0*/  FFMA R10, R81.reuse, R85, R10 ;  /* 0x00000055510a7223 */ /* 0x040fe2000000000a */
[--C-:B------:R-:W-:Y:S02]  /*7cb0*/  HADD2.F32 R134, -RZ, R136.reuse.H0_H0 ;  /* 0x20000088ff867230 */ /* 0x100fe40000004100 */
[C---:B------:R-:W-:Y:S01]  /*7cc0*/  FFMA R11, R81.reuse, R86, R11 ;  /* 0x00000056510b7223 */ /* 0x040fe2000000000b */
[C---:B------:R-:W-:Y:S01]  /*7cd0*/  FFMA R12, R81.reuse, R87, R12 ;  /* 0x00000057510c7223 */ /* 0x040fe2000000000c */
[----:B------:R-:W-:Y:S01]  /*7ce0*/  FFMA R13, R81, R88, R13 ;  /* 0x00000058510d7223 */ /* 0x000fe2000000000d */
[----:B------:R-:W-:Y:S01]  /*7cf0*/  F2FP.SATFINITE.E4M3.F32.PACK_AB_MERGE_C R86, R7, R6, RZ ;  /* 0x000000060756723e */ /* 0x000fe200048070ff */
[----:B------:R-:W-:Y:S01]  /*7d00*/  FMUL R7, R79, R24 ;  /* 0x000000184f077220 */ /* 0x000fe20000400000 */
[----:B------:R-:W-:Y:S01]  /*7d10*/  F2FP.SATFINITE.E4M3.F32.PACK_AB_MERGE_C R138, R11, R10, RZ ;  /* 0x0000000a0b8a723e */ /* 0x000fe200048070ff */
[C---:B------:R-:W-:Y:S01]  /*7d20*/  FMUL R10, R79.reuse, R25 ;  /* 0x000000194f0a7220 */ /* 0x040fe20000400000 */
[C---:B------:R-:W-:Y:S01]  /*7d30*/  FMUL R25, R79.reuse, R32 ;  /* 0x000000204f197220 */ /* 0x040fe20000400000 */
[----:B------:R-:W-:Y:S02]  /*7d40*/  HADD2.F32 R137, -RZ, R136.H1_H1 ;  /* 0x30000088ff897230 */ /* 0x000fe40000004100 */
[C---:B------:R-:W-:Y:S01]  /*7d50*/  FMUL R14, R79.reuse, R14 ;  /* 0x0000000e4f0e7220 */ /* 0x040fe20000400000 */
[----:B------:R-:W-:Y:S02]  /*7d60*/  HADD2.F32 R90, -RZ, R150.H1_H1 ;  /* 0x30000096ff5a7230 */ /* 0x000fe40000004100 */
[----:B------:R-:W-:Y:S01]  /*7d70*/  FMUL R15, R79, R15 ;  /* 0x0000000f4f0f7220 */ /* 0x000fe20000400000 */
[--C-:B------:R-:W-:Y:S02]  /*7d80*/  HADD2.F32 R93, -RZ, R151.reuse.H0_H0 ;  /* 0x20000097ff5d7230 */ /* 0x100fe40000004100 */
[C---:B------:R-:W-:Y:S01]  /*7d90*/  FFMA R14, R81.reuse, R89, R14 ;  /* 0x00000059510e7223 */ /* 0x040fe2000000000e */
[----:B------:R-:W-:Y:S02]  /*7da0*/  HADD2.F32 R94, -RZ, R151.H1_H1 ;  /* 0x30000097ff5e7230 */ /* 0x000fe40000004100 */
[C---:B------:R-:W-:Y:S01]  /*7db0*/  FFMA R15, R81.reuse, R90, R15 ;  /* 0x0000005a510f7223 */ /* 0x040fe2000000000f */
[C---:B------:R-:W-:Y:S01]  /*7dc0*/  FFMA R16, R81.reuse, R91, R16 ;  /* 0x0000005b51107223 */ /* 0x040fe20000000010 */
[----:B------:R-:W-:Y:S01]  /*7dd0*/  FFMA R17, R81, R92, R17 ;  /* 0x0000005c51117223 */ /* 0x000fe20000000011 */
[C---:B------:R-:W-:Y:S01]  /*7de0*/  FMUL R18, R79.reuse, R18 ;  /* 0x000000124f127220 */ /* 0x040fe20000400000 */
[----:B------:R-:W-:Y:S01]  /*7df0*/  FMUL R19, R79, R19 ;  /* 0x000000134f137220 */ /* 0x000fe20000400000 */
[--C-:B------:R-:W-:Y:S01]  /*7e00*/  HADD2.F32 R96, -RZ, R152.reuse.H0_H0 ;  /* 0x20000098ff607230 */ /* 0x100fe20000004100 */
[----:B------:R-:W-:Y:S01]  /*7e10*/  F2FP.SATFINITE.E4M3.F32.PACK_AB_MERGE_C R14, R15, R14, RZ ;  /* 0x0000000e0f0e723e */ /* 0x000fe200048070ff */
[C---:B------:R-:W-:Y:S01]  /*7e20*/  FFMA R18, R81.reuse, R93, R18 ;  /* 0x0000005d51127223 */ /* 0x040fe20000000012 */
[C---:B------:R-:W-:Y:S01]  /*7e30*/  FFMA R19, R81.reuse, R94, R19 ;  /* 0x0000005e51137223 */ /* 0x040fe20000000013 */
[C---:B------:R-:W-:Y:S01]  /*7e40*/  FFMA R0, R81.reuse, R95, R0 ;  /* 0x0000005f51007223 */ /* 0x040fe20000000000 */
[----:B------:R-:W-:Y:S01]  /*7e50*/  FFMA R2, R81, R97, R2 ;  /* 0x0000006151027223 */ /* 0x000fe20000000002 */
[----:B------:R-:W-:Y:S02]  /*7e60*/  HADD2.F32 R99, -RZ, R152.H1_H1 ;  /* 0x30000098ff637230 */ /* 0x000fe40000004100 */
[----:B------:R-:W-:Y:S01]  /*7e70*/  FMUL R3, R79, R22 ;  /* 0x000000164f037220 */ /* 0x000fe20000400000 */
[----:B------:R-:W-:Y:S01]  /*7e80*/  F2FP.SATFINITE.E4M3.F32.PACK_AB_MERGE_C R18, R19, R18, RZ ;  /* 0x000000121312723e */ /* 0x000fe200048070ff */
[C---:B------:R-:W-:Y:S01]  /*7e90*/  FMUL R22, R79.reuse, R29 ;  /* 0x0000001d4f167220 */ /* 0x040fe20000400000 */
[----:B------:R-:W-:Y:S01]  /*7ea0*/  FMUL R29, R79, R36 ;  /* 0x000000244f1d7220 */ /* 0x000fe20000400000 */
[----:B------:R-:W-:Y:S01]  /*7eb0*/  FFMA R3, R81, R96, R3 ;  /* 0x0000006051037223 */ /* 0x000fe20000000003 */
[C---:B------:R-:W-:Y:S01]  /*7ec0*/  FMUL R6, R79.reuse, R23 ;  /* 0x000000174f067220 */ /* 0x040fe20000400000 */
[--C-:B------:R-:W-:Y:S02]  /*7ed0*/  HADD2.F32 R100, -RZ, R153.reuse.H0_H0 ;  /* 0x20000099ff647230 */ /* 0x100fe40000004100 */
[----:B------:R-:W-:Y:S01]  /*7ee0*/  FMUL R11, R79, R26 ;  /* 0x0000001a4f0b7220 */ /* 0x000fe20000400000 */
[----:B------:R-:W-:Y:S02]  /*7ef0*/  HADD2.F32 R103, -RZ, R153.H1_H1 ;  /* 0x30000099ff677230 */ /* 0x000fe40000004100 */
[C---:B------:R-:W-:Y:S01]  /*7f00*/  FFMA R6, R81.reuse, R99, R6 ;  /* 0x0000006351067223 */ /* 0x040fe20000000006 */
[C---:B------:R-:W-:Y:S01]  /*7f10*/  FFMA R7, R81.reuse, R98, R7 ;  /* 0x0000006251077223 */ /* 0x040fe20000000007 */
[C---:B------:R-:W-:Y:S01]  /*7f20*/  FFMA R10, R81.reuse, R101, R10 ;  /* 0x00000065510a7223 */ /* 0x040fe2000000000a */
[----:B------:R-:W-:Y:S01]  /*7f30*/  FFMA R11, R81, R100, R11 ;  /* 0x00000064510b7223 */ /* 0x000fe2000000000b */
[C---:B------:R-:W-:Y:S01]  /*7f40*/  FMUL R26, R79.reuse, R33 ;  /* 0x000000214f1a7220 */ /* 0x040fe20000400000 */
[----:B------:R-:W-:Y:S01]  /*7f50*/  F2FP.SATFINITE.E4M3.F32.PACK_AB_MERGE_C R3, R6, R3, RZ ;  /* 0x000000030603723e */ /* 0x000fe200048070ff */
[C---:B------:R-:W-:Y:S01]  /*7f60*/  FMUL R33, R79.reuse, R40 ;  /* 0x000000284f217220 */ /* 0x040fe20000400000 */
        /* <DEDUP_REMOVED lines=9> */
[C---:B------:R-:W-:Y:S01]  /*8000*/  FMUL R37, R79.reuse, R44 ;  /* 0x0000002c4f257220 */ /* 0x040fe20000400000 */
[C---:B------:R-:W-:Y:S01]  /*8010*/  FMUL R24, R79.reuse, R31 ;  /* 0x0000001f4f187220 */ /* 0x040fe20000400000 */
[----:B------:R-:W-:Y:S01]  /*8020*/  F2FP.F16.E4M3.UNPACK_B R158, R158.H1 ;  /* 0x0000009eff9e723e */ /* 0x000fe200030006ff */
[--C-:B------:R-:W-:Y:S02]  /*8030*/  HADD2.F32 R108, -RZ, R155.reuse.H0_H0 ;  /* 0x2000009bff6c7230 */ /* 0x100fe40000004100 */
[----:B------:R-:W-:Y:S01]  /*8040*/  FMUL R27, R79, R34 ;  /* 0x000000224f1b7220 */ /* 0x000fe20000400000 */
[----:B------:R-:W-:Y:S02]  /*8050*/  HADD2.F32 R111, -RZ, R155.H1_H1 ;  /* 0x3000009bff6f7230 */ /* 0x000fe40000004100 */
[C---:B------:R-:W-:Y:S01]  /*8060*/  FFMA R24, R81.reuse, R107, R24 ;  /* 0x0000006b51187223 */ /* 0x040fe20000000018 */
[----:B------:R-:W-:Y:S01]  /*8070*/  F2FP.F16.E4M3.UNPACK_B R159, R159.H1 ;  /* 0x0000009fff9f723e */ /* 0x000fe200030006ff */
[C---:B------:R-:W-:Y:S01]  /*8080*/  FFMA R25, R81.reuse, R106, R25 ;  /* 0x0000006a51197223 */ /* 0x040fe20000000019 */
[C---:B------:R-:W-:Y:S01]  /*8090*/  FFMA R26, R81.reuse, R109, R26 ;  /* 0x0000006d511a7223 */ /* 0x040fe2000000001a */
[----:B------:R-:W-:Y:S01]  /*80a0*/  F2FP.F16.E4M3.UNPACK_B R160, R160.H1 ;  /* 0x000000a0ffa0723e */ /* 0x000fe200030006ff */
[----:B------:R-:W-:Y:S01]  /*80b0*/  FFMA R27, R81, R108, R27 ;  /* 0x0000006c511b7223 */ /* 0x000fe2000000001b */
[----:B------:R-:W-:Y:S01]  /*80c0*/  F2FP.SATFINITE.E4M3.F32.PACK_AB_MERGE_C R6, R24, R23, RZ ;  /* 0x000000171806723e */ /* 0x000fe200048070ff */
[C---:B------:R-:W-:Y:S01]  /*80d0*/  FMUL R34, R79.reuse, R41 ;  /* 0x000000294f227220 */ /* 0x040fe20000400000 */
[C---:B------:R-:W-:Y:S01]  /*80e0*/  FMUL R41, R79.reuse, R48 ;  /* 0x000000304f297220 */ /* 0x040fe20000400000 */
[----:B------:R-:W-:Y:S01]  /*80f0*/  FMUL R28, R79, R35 ;  /* 0x000000234f1c7220 */ /* 0x000fe20000400000 */
[----:B------:R-:W-:Y:S01]  /*8100*/  F2FP.F16.E4M3.UNPACK_B R161, R161.H1 ;  /* 0x000000a1ffa1723e */ /* 0x000fe200030006ff */
[--C-:B------:R-:W-:Y:S01]  /*8110*/  HADD2.F32 R112, -RZ, R156.reuse.H0_H0 ;  /* 0x2000009cff707230 */ /* 0x100fe20000004100 */
[----:B------:R-:W-:Y:S01]  /*8120*/  F2FP.SATFINITE.E4M3.F32.PACK_AB_MERGE_C R6, R22, R21, R6 ;  /* 0x000000151606723e */ /* 0x000fe20004807006 */
[C---:B------:R-:W-:Y:S01]  /*8130*/  FFMA R28, R81.reuse, R111, R28 ;  /* 0x0000006f511c7223 */ /* 0x040fe2000000001c */
[C---:B------:R-:W-:Y:S01]  /*8140*/  FFMA R29, R81.reuse, R110, R29 ;  /* 0x0000006e511d7223 */ /* 0x040fe2000000001d */
[----:B------:R-:W-:Y:S01]  /*8150*/  FFMA R30, R81, R113, R30 ;  /* 0x00000071511e7223 */ /* 0x000fe2000000001e */
[----:B------:R-:W-:Y:S02]  /*8160*/  HADD2.F32 R115, -RZ, R156.H1_H1 ;  /* 0x3000009cff737230 */ /* 0x000fe40000004100 */
[C---:B------:R-:W-:Y:S01]  /*8170*/  FMUL R31, R79.reuse, R38 ;  /* 0x000000264f1f7220 */ /* 0x040fe20000400000 */
[----:B------:R-:W-:Y:S01]  /*8180*/  F2FP.F16.E4M3.UNPACK_B R162, R162.H1 ;  /* 0x000000a2ffa2723e */ /* 0x000fe200030006ff */
[C---:B------:R-:W-:Y:S01]  /*8190*/  FMUL R38, R79.reuse, R45 ;  /* 0x0000002d4f267220 */ /* 0x040fe20000400000 */
[----:B------:R-:W-:Y:S01]  /*81a0*/  FMUL R45, R79, R52 ;  /* 0x000000344f2d7220 */ /* 0x000fe20000400000 */
[----:B------:R-:W-:Y:S01]  /*81b0*/  F2FP.F16.E4M3.UNPACK_B R163, R163.H1 ;  /* 0x000000a3ffa3723e */ /* 0x000fe200030006ff */
[----:B------:R-:W-:Y:S01]  /*81c0*/  FFMA R31, R81, R112, R31 ;  /* 0x00000070511f7223 */ /* 0x000fe2000000001f */
[C---:B------:R-:W-:Y:S01]  /*81d0*/  FMUL R52, R79.reuse, R59 ;  /* 0x0000003b4f347220 */ /* 0x040fe20000400000 */
[----:B------:R-:W-:Y:S01]  /*81e0*/  IADD3 R76, PT, PT, R76, 0x1, RZ ;  /* 0x000000014c4c7810 */ /* 0x000fe20007ffe0ff */
[----:B------:R-:W-:Y:S01]  /*81f0*/  FMUL R59, R79, R66 ;  /* 0x000000424f3b7220 */ /* 0x000fe20000400000 */
[----:B------:R-:W-:Y:S01]  /*8200*/  F2FP.SATFINITE.E4M3.F32.PACK_AB_MERGE_C R66, R13, R12, R14 ;  /* 0x0000000c0d42723e */ /* 0x000fe2000480700e */
[C---:B------:R-:W-:Y:S01]  /*8210*/  FMUL R32, R79.reuse, R39 ;  /* 0x000000274f207220 */ /* 0x040fe20000400000 */
[--C-:B------:R-:W-:Y:S02]  /*8220*/  HADD2.F32 R116, -RZ, R157.reuse.H0_H0 ;  /* 0x2000009dff747230 */ /* 0x100fe40000004100 */
[----:B------:R-:W-:Y:S01]  /*8230*/  FMUL R35, R79, R42 ;  /* 0x0000002a4f237220 */ /* 0x000fe20000400000 */
[----:B------:R-:W-:Y:S02]  /*8240*/  HADD2.F32 R119, -RZ, R157.H1_H1 ;  /* 0x3000009dff777230 */ /* 0x000fe40000004100 */
[----:B------:R-:W-:Y:S01]  /*8250*/  FFMA R32, R81, R115, R32 ;  /* 0x0000007351207223 */ /* 0x000fe20000000020 */
[----:B------:R-:W-:Y:S01]  /*8260*/  FMUL R36, R79, R43 ;  /* 0x0000002b4f247220 */ /* 0x000fe20000400000 */
[C---:B------:R-:W-:Y:S01]  /*8270*/  FFMA R33, R81.reuse, R114, R33 ;  /* 0x0000007251217223 */ /* 0x040fe20000000021 */
[C---:B------:R-:W-:Y:S01]  /*8280*/  FFMA R34, R81.reuse, R117, R34 ;  /* 0x0000007551227223 */ /* 0x040fe20000000022 */
[--C-:B------:R-:W-:Y:S01]  /*8290*/  HADD2.F32 R120, -RZ, R158.reuse.H0_H0 ;  /* 0x2000009eff787230 */ /* 0x100fe20000004100 */
[----:B------:R-:W-:Y:S01]  /*82a0*/  F2FP.SATFINITE.E4M3.F32.PACK_AB_MERGE_C R32, R32, R31, RZ ;  /* 0x0000001f2020723e */ /* 0x000fe200048070ff */
[----:B------:R-:W-:Y:S01]  /*82b0*/  FFMA R35, R81, R116, R35 ;  /* 0x0000007451237223 */ /* 0x000fe20000000023 */
[----:B------:R-:W-:Y:S02]  /*82c0*/  HADD2.F32 R123, -RZ, R158.H1_H1 ;  /* 0x3000009eff7b7230 */ /* 0x000fe40000004100 */
[----:B------:R-:W-:Y:S01]  /*82d0*/  FMUL R39, R79, R46 ;  /* 0x0000002e4f277220 */ /* 0x000fe20000400000 */
[----:B------:R-:W-:Y:S01]  /*82e0*/  F2FP.SATFINITE.E4M3.F32.PACK_AB_MERGE_C R32, R30, R29, R32 ;  /* 0x0000001d1e20723e */ /* 0x000fe20004807020 */
[----:B------:R-:W-:Y:S01]  /*82f0*/  FFMA R36, R81, R119, R36 ;  /* 0x0000007751247223 */ /* 0x000fe20000000024 */
[----:B------:R-:W-:Y:S01]  /*8300*/  FMUL R40, R79, R47 ;  /* 0x0000002f4f287220 */ /* 0x000fe20000400000 */
[C---:B------:R-:W-:Y:S01]  /*8310*/  FFMA R37, R81.reuse, R118, R37 ;  /* 0x0000007651257223 */ /* 0x040fe20000000025 */
[----:B------:R-:W-:Y:S01]  /*8320*/  FFMA R38, R81, R121, R38 ;  /* 0x0000007951267223 */ /* 0x000fe20000000026 */
[----:B------:R-:W-:Y:S01]  /*8330*/  FMUL R42, R79, R49 ;  /* 0x000000314f2a7220 */ /* 0x000fe20000400000 */
[--C-:B------:R-:W-:Y:S02]  /*8340*/  HADD2.F32 R124, -RZ, R159.reuse.H0_H0 ;  /* 0x2000009fff7c7230 */ /* 0x100fe40000004100 */
[----:B------:R-:W-:Y:S01]  /*8350*/  FFMA R39, R81, R120, R39 ;  /* 0x0000007851277223 */ /* 0x000fe20000000027 */
[----:B------:R-:W-:Y:S02]  /*8360*/  HADD2.F32 R127, -RZ, R159.H1_H1 ;  /* 0x3000009fff7f7230 */ /* 0x000fe40000004100 */
[----:B------:R-:W-:Y:S01]  /*8370*/  FMUL R43, R79, R50 ;  /* 0x000000324f2b7220 */ /* 0x000fe20000400000 */
[----:B------:R-:W-:Y:S01]  /*8380*/  FFMA R40, R81, R123, R40 ;  /* 0x0000007b51287223 */ /* 0x000fe20000000028 */
[----:B------:R-:W-:Y:S01]  /*8390*/  FMUL R44, R79, R51 ;  /* 0x000000334f2c7220 */ /* 0x000fe20000400000 */
[----:B------:R-:W-:Y:S01]  /*83a0*/  FFMA R41, R81, R122, R41 ;  /* 0x0000007a51297223 */ /* 0x000fe20000000029 */
[C---:B------:R-:W-:Y:S01]  /*83b0*/  FMUL R50, R79.reuse, R57 ;  /* 0x000000394f327220 */ /* 0x040fe20000400000 */
[----:B------:R-:W-:Y:S01]  /*83c0*/  FMUL R57, R79, R64 ;  /* 0x000000404f397220 */ /* 0x000fe20000400000 */
[----:B------:R-:W-:Y:S01]  /*83d0*/  FFMA R42, R81, R125, R42 ;  /* 0x0000007d512a7223 */ /* 0x000fe2000000002a */
[----:B------:R-:W-:Y:S01]  /*83e0*/  FMUL R46, R79, R53 ;  /* 0x000000354f2e7220 */ /* 0x000fe20000400000 */
[--C-:B------:R-:W-:Y:S01]  /*83f0*/  HADD2.F32 R128, -RZ, R160.reuse.H0_H0 ;  /* 0x200000a0ff807230 */ /* 0x100fe20000004100 */
[----:B------:R-:W-:Y:S01]  /*8400*/  F2FP.SATFINITE.E4M3.F32.PACK_AB_MERGE_C R64, R5, R4, R86 ;  /* 0x000000040540723e */ /* 0x000fe20004807056 */
[C---:B------:R-:W-:Y:S01]  /*8410*/  FMUL R51, R79.reuse, R58 ;  /* 0x0000003a4f337220 */ /* 0x040fe20000400000 */
[----:B------:R-:W-:Y:S01]  /*8420*/  FMUL R53, R79, R60 ;  /* 0x0000003c4f357220 */ /* 0x000fe20000400000 */
[----:B------:R-:W-:Y:S01]  /*8430*/  FFMA R43, R81, R124, R43 ;  /* 0x0000007c512b7223 */ /* 0x000fe2000000002b */
[----:B------:R-:W-:Y:S02]  /*8440*/  HADD2.F32 R131, -RZ, R160.H1_H1 ;  /* 0x300000a0ff837230 */ /* 0x000fe40000004100 */
[C---:B------:R-:W-:Y:S01]  /*8450*/  FMUL R47, R79.reuse, R54 ;  /* 0x000000364f2f7220 */ /* 0x040fe20000400000 */
[C---:B------:R-:W-:Y:S01]  /*8460*/  FMUL R58, R79.reuse, R65 ;  /* 0x000000414f3a7220 */ /* 0x040fe20000400000 */
[----:B------:R-:W-:Y:S01]  /*8470*/  FMUL R60, R79, R67 ;  /* 0x000000434f3c7220 */ /* 0x000fe20000400000 */
[----:B------:R-:W-:Y:S01]  /*8480*/  F2FP.SATFINITE.E4M3.F32.PACK_AB_MERGE_C R5, R20, R11, RZ ;  /* 0x0000000b1405723e */ /* 0x000fe200048070ff */
[----:B------:R-:W-:Y:S01]  /*8490*/  FFMA R44, R81, R127, R44 ;  /* 0x0000007f512c7223 */ /* 0x000fe2000000002c */
[----:B------:R-:W-:Y:S01]  /*84a0*/  FMUL R48, R79, R55 ;  /* 0x000000374f307220 */ /* 0x000fe20000400000 */
[----:B------:R-:W-:Y:S01]  /*84b0*/  F2FP.SATFINITE.E4M3.F32.PACK_AB_MERGE_C R65, R9, R8, R138 ;  /* 0x000000080941723e */ /* 0x000fe2000480708a */
[----:B------:R-:W-:Y:S01]  /*84c0*/  FFMA R45, R81, R126, R45 ;  /* 0x0000007e512d7223 */ /* 0x000fe2000000002d */
[----:B------:R-:W-:Y:S01]  /*84d0*/  F2FP.SATFINITE.E4M3.F32.PACK_AB_MERGE_C R67, R17, R16, R18 ;  /* 0x000000101143723e */ /* 0x000fe20004807012 */
[----:B------:R-:W-:Y:S01]  /*84e0*/  FMUL R49, R79, R56 ;  /* 0x000000384f317220 */ /* 0x000fe20000400000 */
[C---:B------:R-:W-:Y:S01]  /*84f0*/  FFMA R46, R81.reuse, R129, R46 ;  /* 0x00000081512e7223 */ /* 0x040fe2000000002e */
[--C-:B------:R-:W-:Y:S02]  /*8500*/  HADD2.F32 R132, -RZ, R161.reuse.H0_H0 ;  /* 0x200000a1ff847230 */ /* 0x100fe40000004100 */
[C---:B------:R-:W-:Y:S01]  /*8510*/  FFMA R47, R81.reuse, R128, R47 ;  /* 0x00000080512f7223 */ /* 0x040fe2000000002f */
[----:B------:R1:W-:Y:S01]  /*8520*/  STS.128 [R185+UR51+0x6200], R64 ;  /* 0x00620040b9007988 */ /* 0x0003e20008000c33 */
[----:B------:R-:W-:Y:S01]  /*8530*/  HADD2.F32 R135, -RZ, R161.H1_H1 ;  /* 0x300000a1ff877230 */ /* 0x000fe20000004100 */
[----:B------:R-:W-:Y:S01]  /*8540*/  F2FP.SATFINITE.E4M3.F32.PACK_AB_MERGE_C R5, R10, R7, R5 ;  /* 0x000000070a05723e */ /* 0x000fe20004807005 */
[C---:B------:R-:W-:Y:S01]  /*8550*/  FFMA R48, R81.reuse, R131, R48 ;  /* 0x0000008351307223 */ /* 0x040fe20000000030 */
[----:B------:R-:W-:Y:S01]  /*8560*/  F2FP.SATFINITE.E4M3.F32.PACK_AB_MERGE_C R7, R28, R27, RZ ;  /* 0x0000001b1c07723e */ /* 0x000fe200048070ff */
        /* <DEDUP_REMOVED lines=9> */
[----:B------:R-:W-:Y:S01]  /*8600*/  F2FP.SATFINITE.E4M3.F32.PACK_AB_MERGE_C R4, R2, R0, R3 ;  /* 0x000000000204723e */ /* 0x000fe20004807003 */
[C---:B------:R-:W-:Y:S01]  /*8610*/  FFMA R53, R81.reuse, R134, R53 ;  /* 0x0000008651357223 */ /* 0x040fe20000000035 */
[----:B------:R-:W-:Y:S01]  /*8620*/  F2FP.SATFINITE.E4M3.F32.PACK_AB_MERGE_C R7, R26, R25, R7 ;  /* 0x000000191a07723e */ /* 0x000fe20004807007 */
[C---:B------:R-:W-:Y:S01]  /*8630*/  FFMA R54, R81.reuse, R137, R54 ;  /* 0x0000008951367223 */ /* 0x040fe20000000036 */
[--C-:B------:R-:W-:Y:S02]  /*8640*/  HADD2.F32 R84, -RZ, R163.reuse.H0_H0 ;  /* 0x200000a3ff547230 */ /* 0x100fe40000004100 */
[C---:B------:R-:W-:Y:S01]  /*8650*/  FFMA R55, R81.reuse, R136, R55 ;  /* 0x0000008851377223 */ /* 0x040fe20000000037 */
[----:B------:R-:W-:Y:S01]  /*8660*/  HADD2.F32 R85, -RZ, R163.H1_H1 ;  /* 0x300000a3ff557230 */ /* 0x000fe20000004100 */
[----:B------:R1:W-:Y:S01]  /*8670*/  STS.128 [R199+0x6010], R4 ;  /* 0x00601004c7007388 */ /* 0x0003e20000000c00 */
[----:B------:R-:W-:Y:S01]  /*8680*/  F2FP.SATFINITE.E4M3.F32.PACK_AB_MERGE_C R35, R36, R35, RZ ;  /* 0x000000232423723e */ /* 0x000fe200048070ff */
[C---:B------:R-:W-:Y:S01]  /*8690*/  FFMA R56, R81.reuse, R139, R56 ;  /* 0x0000008b51387223 */ /* 0x040fe20000000038 */
[----:B------:R-:W-:Y:S01]  /*86a0*/  F2FP.SATFINITE.E4M3.F32.PACK_AB_MERGE_C R39, R40, R39, RZ ;  /* 0x000000272827723e */ /* 0x000fe200048070ff */
[C---:B------:R-:W-:Y:S01]  /*86b0*/  FFMA R57, R81.reuse, R82, R57 ;  /* 0x0000005251397223 */ /* 0x040fe20000000039 */
[----:B------:R-:W-:Y:S01]  /*86c0*/  F2FP.SATFINITE.E4M3.F32.PACK_AB_MERGE_C R43, R44, R43, RZ ;  /* 0x0000002b2c2b723e */ /* 0x000fe200048070ff */
[C---:B------:R-:W-:Y:S01]  /*86d0*/  FFMA R58, R81.reuse, R83, R58 ;  /* 0x00000053513a7223 */ /* 0x040fe2000000003a */
[C---:B------:R-:W-:Y:S01]  /*86e0*/  FFMA R59, R81.reuse, R84, R59 ;  /* 0x00000054513b7223 */ /* 0x040fe2000000003b */
[----:B------:R-:W-:Y:S01]  /*86f0*/  F2FP.SATFINITE.E4M3.F32.PACK_AB_MERGE_C R33, R34, R33, R35 ;  /* 0x000000212221723e */ /* 0x000fe20004807023 */
        /* <DEDUP_REMOVED lines=11> */
[----:B------:R-:W-:Y:S05]  /*87b0*/  F2FP.SATFINITE.E4M3.F32.PACK_AB_MERGE_C R51, R58, R57, R59 ;  /* 0x000000393a33723e */ /* 0x000fea000480703b */
        /* <DEDUP_REMOVED lines=9> */
[----:B------:R-:W-:Y:S01]  /*8850*/  R2UR UR10, R198 ;  /* 0x00000000c60a72ca */ /* 0x000fe200000e0000 */
[----:B------:R-:W-:Y:S01]  /*8860*/  UIADD3 UR4, UP0, UPT, UR54, 0x680, URZ ;  /* 0x0000068036047890 */ /* 0x000fe2000ff1e0ff */
[----:B------:R-:W-:Y:S01]  /*8870*/  R2UR UR11, R196 ;  /* 0x00000000c40b72ca */ /* 0x000fe200000e0000 */
[----:B------:R-:W-:Y:S01]  /*8880*/  UIADD3 UR9, UPT, UPT, UR41, 0x40, URZ ;  /* 0x0000004029097890 */ /* 0x000fe2000fffe0ff */
[----:B------:R-:W-:Y:S01]  /*8890*/  R2UR UR12, R197 ;  /* 0x00000000c50c72ca */ /* 0x000fe200000e0000 */
[----:B------:R-:W-:Y:S02]  /*88a0*/  UIADD3 UR8, UPT, UPT, UR51, 0x6200, URZ ;  /* 0x0000620033087890 */ /* 0x000fe4000fffe0ff */
[----:B------:R-:W-:Y:S10]  /*88b0*/  UIADD3.X UR5, UPT, UPT, URZ, UR55, URZ, UP0, !UPT ;  /* 0x00000037ff057290 */ /* 0x000ff400087fe4ff */
[----:B------:R2:W-:Y:S01]  /*88c0*/  UTMASTG.4D.IM2COL [UR8], [UR4] ;  /* 0x00000008040073b5 */ /* 0x0005e20008058000 */
[----:B------:R0:W-:Y:S01]  /*88d0*/  UTMACMDFLUSH ;  /* 0x00000000000079b7 */ /* 0x0001e20000000000 */
[----:B--2---:R-:W-:Y:S04]  /*88e0*/  DEPBAR.LE SB0, 0x1 ;  /* 0x000080400000791a */ /* 0x004fe80000000000 */
.L_x_105:
[----:B------:R-:W-:Y:S05]  /*88f0*/  BSYNC.RECONVERGENT B0 ;  /* 0x0000000000007941 */ /* 0x000fea0003800200 */
.L_x_104:
[----:B------:R-:W-:Y:S01]  /*8900*/  BAR.SYNC.DEFER_BLOCKING 0x1, 0x80 ;  /* 0x0042000000007b1d */ /* 0x000fe20000010000 */
[----:B------:R-:W-:Y:S01]  /*8910*/  ISETP.NE.AND P1, PT, R195, RZ, PT ;  /* 0x000000ffc300720c */ /* 0x000fe20003f25270 */
[----:B------:R-:W-:Y:S01]  /*8920*/  IMAD.IADD R16, R75, 0x1, R145 ;  /* 0x000000014b107824 */ /* 0x000fe200078e0291 */
[C---:B------:R-:W-:Y:S01]  /*8930*/  ISETP.NE.AND P0, PT, R76.reuse, 0x2, PT ;  /* 0x000000024c00780c */ /* 0x040fe20003f05270 */
[----:B------:R-:W-:Y:S01]  /*8940*/  IMAD.IADD R19, R77, 0x1, R176 ;  /* 0x000000014d137824 */ /* 0x000fe200078e02b0 */
[----:B------:R-:W-:Y:S02]  /*8950*/  LOP3.LUT R183, R183, 0x1, RZ, 0x3c, !PT ;  /* 0x00000001b7b77812 */ /* 0x000fe400078e3cff */
[----:B------:R-:W-:Y:S02]  /*8960*/  SEL R3, RZ, 0x1, P0 ;  /* 0x00000001ff037807 */ /* 0x000fe40000000000 */
[----:B------:R-:W-:Y:S02]  /*8970*/  SEL R76, R76, RZ, P0 ;  /* 0x000000ff4c4c7207 */ /* 0x000fe40000000000 */
[----:B------:R-:W-:Y:S01]  /*8980*/  LOP3.LUT R184, R184, R3, RZ, 0x3c, !PT ;  /* 0x00000003b8b87212 */ /* 0x000fe200078e3cff */
[----:B------:R-:W-:Y:S02]  /*8990*/  UMOV UR56, UR52 ;  /* 0x0000003400387c82 */ /* 0x000fe40008000000 */
[----:B------:R-:W-:Y:S05]  /*89a0*/  @P1 BRA `(.L_x_106) ;  /* 0xffffffc400901947 */ /* 0x000fea000383ffff */
[----:B------:R-:W-:Y:S05]  /*89b0*/  EXIT ;  /* 0x000000000000794d */ /* 0x000fea0003800000 */
.L_x_20:
[----:B------:R-:W-:Y:S07]  /*89c0*/  MOV R2, UR9 ;  /* 0x0000000900027c02 */ /* 0x000fee0008000f00 */
.L_x_107:
[----:B-1----:R1:W2:Y:S02]  /*89d0*/  SYNCS.PHASECHK.TRANS64.TRYWAIT P1, [R2+URZ+0x60], R5 ;  /* 0x00006005020075a7 */ /* 0x0022a400080211ff */
[----:B--2---:R-:W-:Y:S05]  /*89e0*/  @!P1 NANOSLEEP.SYNCS 0x989680 ;  /* 0x009896800000995d */ /* 0x004fea0003900000 */
[----:B------:R-:W2:Y:S02]  /*89f0*/  @!P1 SYNCS.PHASECHK.TRANS64 P1, [R2+URZ+0x60], R5 ;  /* 0x00006005020095a7 */ /* 0x000ea400080210ff */
[----:B--2---:R-:W-:Y:S05]  /*8a00*/  @!P1 BRA `(.L_x_107) ;  /* 0xfffffffc00f09947 */ /* 0x004fea000383ffff */
[----:B------:R-:W-:Y:S05]  /*8a10*/  BRA `(.L_x_19) ;  /* 0xffffff8c009c7947 */ /* 0x000fea000383ffff */
.L_x_26:
[----:B------:R-:W-:Y:S07]  /*8a20*/  MOV R2, UR9 ;  /* 0x0000000900027c02 */ /* 0x000fee0008000f00 */
.L_x_108:
[----:B-1----:R1:W2:Y:S02]  /*8a30*/  SYNCS.PHASECHK.TRANS64.TRYWAIT P0, [R2+URZ+0x60], R5 ;  /* 0x00006005020075a7 */ /* 0x0022a400080011ff */
[----:B--2---:R-:W-:Y:S05]  /*8a40*/  @!P0 NANOSLEEP.SYNCS 0x989680 ;  /* 0x009896800000895d */ /* 0x004fea0003900000 */
[----:B------:R-:W2:Y:S02]  /*8a50*/  @!P0 SYNCS.PHASECHK.TRANS64 P0, [R2+URZ+0x60], R5 ;  /* 0x00006005020085a7 */ /* 0x000ea400080010ff */
[----:B--2---:R-:W-:Y:S05]  /*8a60*/  @!P0 BRA `(.L_x_108) ;  /* 0xfffffffc00f08947 */ /* 0x004fea000383ffff */
[----:B------:R-:W-:Y:S05]  /*8a70*/  BRA `(.L_x_25) ;  /* 0xffffff9400007947 */ /* 0x000fea000383ffff */
.L_x_30:
[----:B-1----:R-:W-:-:S07]  /*8a80*/  MOV R2, UR22 ;  /* 0x0000001600027c02 */ /* 0x002fce0008000f00 */
.L_x_109:
[----:B-1----:R1:W4:Y:S02]  /*8a90*/  SYNCS.PHASECHK.TRANS64.TRYWAIT P0, [R2+URZ+0xf0], R3 ;  /* 0x0000f003020075a7 */ /* 0x00232400080011ff */
[----:B----4-:R-:W-:Y:S05]  /*8aa0*/  @!P0 NANOSLEEP.SYNCS 0x989680 ;  /* 0x009896800000895d */ /* 0x010fea0003900000 */
[----:B------:R-:W4:Y:S02]  /*8ab0*/  @!P0 SYNCS.PHASECHK.TRANS64 P0, [R2+URZ+0xf0], R3 ;  /* 0x0000f003020085a7 */ /* 0x000f2400080010ff */
[----:B----4-:R-:W-:Y:S05]  /*8ac0*/  @!P0 BRA `(.L_x_109) ;  /* 0xfffffffc00f08947 */ /* 0x010fea000383ffff */
[----:B------:R-:W-:Y:S05]  /*8ad0*/  BRA `(.L_x_110) ;  /* 0xffffff9400c07947 */ /* 0x000fea000383ffff */
.L_x_34:
[----:B------:R-:W-:-:S07]  /*8ae0*/  MOV R0, UR4 ;  /* 0x0000000400007c02 */ /* 0x000fce0008000f00 */
.L_x_111:
[----:B-1----:R1:W4:Y:S02]  /*8af0*/  SYNCS.PHASECHK.TRANS64.TRYWAIT P0, [R0+URZ], R3 ;  /* 0x00000003000075a7 */ /* 0x00232400080011ff */
[----:B----4-:R-:W-:Y:S05]  /*8b00*/  @!P0 NANOSLEEP.SYNCS 0x989680 ;  /* 0x009896800000895d */ /* 0x010fea0003900000 */
[----:B------:R-:W4:Y:S02]  /*8b10*/  @!P0 SYNCS.PHASECHK.TRANS64 P0, [R0+URZ], R3 ;  /* 0x00000003000085a7 */ /* 0x000f2400080010ff */
[----:B----4-:R-:W-:Y:S05]  /*8b20*/  @!P0 BRA `(.L_x_111) ;  /* 0xfffffffc00f08947 */ /* 0x010fea000383ffff */
[----:B------:R-:W-:Y:S05]  /*8b30*/  BRA `(.L_x_112) ;  /* 0xffffff9c00187947 */ /* 0x000fea000383ffff */
.L_x_35:
[----:B------:R-:W-:-:S07]  /*8b40*/  MOV R0, UR4 ;  /* 0x0000000400007c02 */ /* 0x000fce0008000f00 */
.L_x_113:
[----:B-1----:R1:W4:Y:S02]  /*8b50*/  SYNCS.PHASECHK.TRANS64.TRYWAIT P0, [R0+URZ], R3 ;  /* 0x00000003000075a7 */ /* 0x00232400080011ff */
[----:B----4-:R-:W-:Y:S05]  /*8b60*/  @!P0 NANOSLEEP.SYNCS 0x989680 ;  /* 0x009896800000895d */ /* 0x010fea0003900000 */
[----:B------:R-:W4:Y:S02]  /*8b70*/  @!P0 SYNCS.PHASECHK.TRANS64 P0, [R0+URZ], R3 ;  /* 0x00000003000085a7 */ /* 0x000f2400080010ff */
[----:B----4-:R-:W-:Y:S05]  /*8b80*/  @!P0 BRA `(.L_x_113) ;  /* 0xfffffffc00f08947 */ /* 0x010fea000383ffff */
[----:B------:R-:W-:Y:S05]  /*8b90*/  BRA `(.L_x_114) ;  /* 0xffffff9c00287947 */ /* 0x000fea000383ffff */
.L_x_36:
[----:B------:R-:W-:-:S07]  /*8ba0*/  MOV R0, UR4 ;  /* 0x0000000400007c02 */ /* 0x000fce0008000f00 */
.L_x_115:
[----:B-1----:R1:W4:Y:S02]  /*8bb0*/  SYNCS.PHASECHK.TRANS64.TRYWAIT P0, [R0+URZ], R3 ;  /* 0x00000003000075a7 */ /* 0x00232400080011ff */
[----:B----4-:R-:W-:Y:S05]  /*8bc0*/  @!P0 NANOSLEEP.SYNCS 0x989680 ;  /* 0x009896800000895d */ /* 0x010fea0003900000 */
[----:B------:R-:W4:Y:S02]  /*8bd0*/  @!P0 SYNCS.PHASECHK.TRANS64 P0, [R0+URZ], R3 ;  /* 0x00000003000085a7 */ /* 0x000f2400080010ff */
[----:B----4-:R-:W-:Y:S05]  /*8be0*/  @!P0 BRA `(.L_x_115) ;  /* 0xfffffffc00f08947 */ /* 0x010fea000383ffff */
[----:B------:R-:W-:Y:S05]  /*8bf0*/  BRA `(.L_x_116) ;  /* 0xffffff9c00387947 */ /* 0x000fea000383ffff */
.L_x_37:
[----:B------:R-:W-:-:S07]  /*8c00*/  MOV R0, UR4 ;  /* 0x0000000400007c02 */ /* 0x000fce0008000f00 */
.L_x_117:
[----:B-1----:R1:W4:Y:S02]  /*8c10*/  SYNCS.PHASECHK.TRANS64.TRYWAIT P0, [R0+URZ], R3 ;  /* 0x00000003000075a7 */ /* 0x00232400080011ff */
[----:B----4-:R-:W-:Y:S05]  /*8c20*/  @!P0 NANOSLEEP.SYNCS 0x989680 ;  /* 0x009896800000895d */ /* 0x010fea0003900000 */
[----:B------:R-:W4:Y:S02]  /*8c30*/  @!P0 SYNCS.PHASECHK.TRANS64 P0, [R0+URZ], R3 ;  /* 0x00000003000085a7 */ /* 0x000f2400080010ff */
[----:B----4-:R-:W-:Y:S05]  /*8c40*/  @!P0 BRA `(.L_x_117) ;  /* 0xfffffffc00f08947 */ /* 0x010fea000383ffff */
[----:B------:R-:W-:Y:S05]  /*8c50*/  BRA `(.L_x_118) ;  /* 0xffffff9c00487947 */ /* 0x000fea000383ffff */
.L_x_38:
[----:B------:R-:W-:-:S07]  /*8c60*/  MOV R0, UR4 ;  /* 0x0000000400007c02 */ /* 0x000fce0008000f00 */
.L_x_119:
[----:B-1----:R1:W4:Y:S02]  /*8c70*/  SYNCS.PHASECHK.TRANS64.TRYWAIT P0, [R0+URZ], R3 ;  /* 0x00000003000075a7 */ /* 0x00232400080011ff */
[----:B----4-:R-:W-:Y:S05]  /*8c80*/  @!P0 NANOSLEEP.SYNCS 0x989680 ;  /* 0x009896800000895d */ /* 0x010fea0003900000 */
[----:B------:R-:W4:Y:S02]  /*8c90*/  @!P0 SYNCS.PHASECHK.TRANS64 P0, [R0+URZ], R3 ;  /* 0x00000003000085a7 */ /* 0x000f2400080010ff */
[----:B----4-:R-:W-:Y:S05]  /*8ca0*/  @!P0 BRA `(.L_x_119) ;  /* 0xfffffffc00f08947 */ /* 0x010fea000383ffff */
[----:B------:R-:W-:Y:S05]  /*8cb0*/  BRA `(.L_x_120) ;  /* 0xffffff9c00587947 */ /* 0x000fea000383ffff */
.L_x_39:
[----:B------:R-:W-:-:S07]  /*8cc0*/  MOV R0, UR4 ;  /* 0x0000000400007c02 */ /* 0x000fce0008000f00 */
.L_x_121:
[----:B-1----:R1:W4:Y:S02]  /*8cd0*/  SYNCS.PHASECHK.TRANS64.TRYWAIT P0, [R0+URZ], R3 ;  /* 0x00000003000075a7 */ /* 0x00232400080011ff */
[----:B----4-:R-:W-:Y:S05]  /*8ce0*/  @!P0 NANOSLEEP.SYNCS 0x989680 ;  /* 0x009896800000895d */ /* 0x010fea0003900000 */
[----:B------:R-:W4:Y:S02]  /*8cf0*/  @!P0 SYNCS.PHASECHK.TRANS64 P0, [R0+URZ], R3 ;  /* 0x00000003000085a7 */ /* 0x000f2400080010ff */
[----:B----4-:R-:W-:Y:S05]  /*8d00*/  @!P0 BRA `(.L_x_121) ;  /* 0xfffffffc00f08947 */ /* 0x010fea000383ffff */
[----:B------:R-:W-:Y:S05]  /*8d10*/  BRA `(.L_x_122) ;  /* 0xffffff9c00687947 */ /* 0x000fea000383ffff */
.L_x_40:
[----:B------:R-:W-:-:S07]  /*8d20*/  MOV R0, UR4 ;  /* 0x0000000400007c02 */ /* 0x000fce0008000f00 */
.L_x_123:
[----:B-1----:R1:W4:Y:S02]  /*8d30*/  SYNCS.PHASECHK.TRANS64.TRYWAIT P0, [R0+URZ], R3 ;  /* 0x00000003000075a7 */ /* 0x00232400080011ff */
[----:B----4-:R-:W-:Y:S05]  /*8d40*/  @!P0 NANOSLEEP.SYNCS 0x989680 ;  /* 0x009896800000895d */ /* 0x010fea0003900000 */
[----:B------:R-:W4:Y:S02]  /*8d50*/  @!P0 SYNCS.PHASECHK.TRANS64 P0, [R0+URZ], R3 ;  /* 0x00000003000085a7 */ /* 0x000f2400080010ff */
[----:B----4-:R-:W-:Y:S05]  /*8d60*/  @!P0 BRA `(.L_x_123) ;  /* 0xfffffffc00f08947 */ /* 0x010fea000383ffff */
[----:B------:R-:W-:Y:S05]  /*8d70*/  BRA `(.L_x_124) ;  /* 0xffffff9c00787947 */ /* 0x000fea000383ffff */
.L_x_41:
[----:B------:R-:W-:-:S07]  /*8d80*/  MOV R0, UR4 ;  /* 0x0000000400007c02 */ /* 0x000fce0008000f00 */
.L_x_125:
[----:B-1----:R1:W4:Y:S02]  /*8d90*/  SYNCS.PHASECHK.TRANS64.TRYWAIT P0, [R0+URZ], R3 ;  /* 0x00000003000075a7 */ /* 0x00232400080011ff */
[----:B----4-:R-:W-:Y:S05]  /*8da0*/  @!P0 NANOSLEEP.SYNCS 0x989680 ;  /* 0x009896800000895d */ /* 0x010fea0003900000 */
[----:B------:R-:W4:Y:S02]  /*8db0*/  @!P0 SYNCS.PHASECHK.TRANS64 P0, [R0+URZ], R3 ;  /* 0x00000003000085a7 */ /* 0x000f2400080010ff */
[----:B----4-:R-:W-:Y:S05]  /*8dc0*/  @!P0 BRA `(.L_x_125) ;  /* 0xfffffffc00f08947 */ /* 0x010fea000383ffff */
[----:B------:R-:W-:Y:S05]  /*8dd0*/  BRA `(.L_x_126) ;  /* 0xffffff9c00887947 */ /* 0x000fea000383ffff */
.L_x_42:
[----:B------:R-:W-:-:S07]  /*8de0*/  MOV R0, UR4 ;  /* 0x0000000400007c02 */ /* 0x000fce0008000f00 */
.L_x_127:
[----:B-1----:R1:W4:Y:S02]  /*8df0*/  SYNCS.PHASECHK.TRANS64.TRYWAIT P0, [R0+URZ], R3 ;  /* 0x00000003000075a7 */ /* 0x00232400080011ff */
[----:B----4-:R-:W-:Y:S05]  /*8e00*/  @!P0 NANOSLEEP.SYNCS 0x989680 ;  /* 0x009896800000895d */ /* 0x010fea0003900000 */
[----:B------:R-:W4:Y:S02]  /*8e10*/  @!P0 SYNCS.PHASECHK.TRANS64 P0, [R0+URZ], R3 ;  /* 0x00000003000085a7 */ /* 0x000f2400080010ff */
[----:B----4-:R-:W-:Y:S05]  /*8e20*/  @!P0 BRA `(.L_x_127) ;  /* 0xfffffffc00f08947 */ /* 0x010fea000383ffff */
[----:B------:R-:W-:Y:S05]  /*8e30*/  BRA `(.L_x_128) ;  /* 0xffffff9c00987947 */ /* 0x000fea000383ffff */
.L_x_43:
[----:B------:R-:W-:-:S07]  /*8e40*/  MOV R0, UR4 ;  /* 0x0000000400007c02 */ /* 0x000fce0008000f00 */
.L_x_129:
[----:B-1----:R1:W4:Y:S02]  /*8e50*/  SYNCS.PHASECHK.TRANS64.TRYWAIT P0, [R0+URZ], R3 ;  /* 0x00000003000075a7 */ /* 0x00232400080011ff */
[----:B----4-:R-:W-:Y:S05]  /*8e60*/  @!P0 NANOSLEEP.SYNCS 0x989680 ;  /* 0x009896800000895d */ /* 0x010fea0003900000 */
[----:B------:R-:W4:Y:S02]  /*8e70*/  @!P0 SYNCS.PHASECHK.TRANS64 P0, [R0+URZ], R3 ;  /* 0x00000003000085a7 */ /* 0x000f2400080010ff */
[----:B----4-:R-:W-:Y:S05]  /*8e80*/  @!P0 BRA `(.L_x_129) ;  /* 0xfffffffc00f08947 */ /* 0x010fea000383ffff */
[----:B------:R-:W-:Y:S05]  /*8e90*/  BRA `(.L_x_130) ;  /* 0xffffff9c00a87947 */ /* 0x000fea000383ffff */
.L_x_44:
[----:B------:R-:W-:-:S07]  /*8ea0*/  MOV R0, UR4 ;  /* 0x0000000400007c02 */ /* 0x000fce0008000f00 */
.L_x_131:
[----:B-1----:R1:W4:Y:S02]  /*8eb0*/  SYNCS.PHASECHK.TRANS64.TRYWAIT P0, [R0+URZ], R3 ;  /* 0x00000003000075a7 */ /* 0x00232400080011ff */
[----:B----4-:R-:W-:Y:S05]  /*8ec0*/  @!P0 NANOSLEEP.SYNCS 0x989680 ;  /* 0x009896800000895d */ /* 0x010fea0003900000 */
[----:B------:R-:W4:Y:S02]  /*8ed0*/  @!P0 SYNCS.PHASECHK.TRANS64 P0, [R0+URZ], R3 ;  /* 0x00000003000085a7 */ /* 0x000f2400080010ff */
[----:B----4-:R-:W-:Y:S05]  /*8ee0*/  @!P0 BRA `(.L_x_131) ;  /* 0xfffffffc00f08947 */ /* 0x010fea000383ffff */
[----:B------:R-:W-:Y:S05]  /*8ef0*/  BRA `(.L_x_132) ;  /* 0xffffff9c00b87947 */ /* 0x000fea000383ffff */
.L_x_47:
[----:B------:R-:W-:-:S07]  /*8f00*/  MOV R4, UR45 ;  /* 0x0000002d00047c02 */ /* 0x000fce0008000f00 */
.L_x_133:
[----:B-1----:R1:W2:Y:S02]  /*8f10*/  SYNCS.PHASECHK.TRANS64.TRYWAIT P1, [R4+URZ+0xf8], R7 ;  /* 0x0000f807040075a7 */ /* 0x0022a400080211ff */
[----:B--2---:R-:W-:Y:S05]  /*8f20*/  @!P1 NANOSLEEP.SYNCS 0x989680 ;  /* 0x009896800000995d */ /* 0x004fea0003900000 */
[----:B------:R-:W2:Y:S02]  /*8f30*/  @!P1 SYNCS.PHASECHK.TRANS64 P1, [R4+URZ+0xf8], R7 ;  /* 0x0000f807040095a7 */ /* 0x000ea400080210ff */
[----:B--2---:R-:W-:Y:S05]  /*8f40*/  @!P1 BRA `(.L_x_133) ;  /* 0xfffffffc00f09947 */ /* 0x004fea000383ffff */
[----:B------:R-:W-:Y:S05]  /*8f50*/  BRA `(.L_x_134) ;  /* 0xffffffa000207947 */ /* 0x000fea000383ffff */
.L_x_48:
[----:B-1----:R-:W-:-:S07]  /*8f60*/  MOV R4, UR45 ;  /* 0x0000002d00047c02 */ /* 0x002fce0008000f00 */
.L_x_135:
[----:B-1----:R1:W2:Y:S02]  /*8f70*/  SYNCS.PHASECHK.TRANS64.TRYWAIT P1, [R4+URZ+0xf0], R5 ;  /* 0x0000f005040075a7 */ /* 0x0022a400080211ff */
[----:B--2---:R-:W-:Y:S05]  /*8f80*/  @!P1 NANOSLEEP.SYNCS 0x989680 ;  /* 0x009896800000995d */ /* 0x004fea0003900000 */
[----:B------:R-:W2:Y:S02]  /*8f90*/  @!P1 SYNCS.PHASECHK.TRANS64 P1, [R4+URZ+0xf0], R5 ;  /* 0x0000f005040095a7 */ /* 0x000ea400080210ff */
[----:B--2---:R-:W-:Y:S05]  /*8fa0*/  @!P1 BRA `(.L_x_135) ;  /* 0xfffffffc00f09947 */ /* 0x004fea000383ffff */
[----:B------:R-:W-:Y:S05]  /*8fb0*/  BRA `(.L_x_136) ;  /* 0xffffffa000287947 */ /* 0x000fea000383ffff */
.L_x_56:
[----:B------:R-:W-:-:S07]  /*8fc0*/  MOV R0, UR6 ;  /* 0x0000000600007c02 */ /* 0x000fce0008000f00 */
.L_x_137:
[----:B-1----:R1:W2:Y:S02]  /*8fd0*/  SYNCS.PHASECHK.TRANS64.TRYWAIT P0, [R0+URZ+0xf0], R5 ;  /* 0x0000f005000075a7 */ /* 0x0022a400080011ff */
[----:B--2---:R-:W-:Y:S05]  /*8fe0*/  @!P0 NANOSLEEP.SYNCS 0x989680 ;  /* 0x009896800000895d */ /* 0x004fea0003900000 */
[----:B------:R-:W2:Y:S02]  /*8ff0*/  @!P0 SYNCS.PHASECHK.TRANS64 P0, [R0+URZ+0xf0], R5 ;  /* 0x0000f005000085a7 */ /* 0x000ea400080010ff */
[----:B--2---:R-:W-:Y:S05]  /*9000*/  @!P0 BRA `(.L_x_137) ;  /* 0xfffffffc00f08947 */ /* 0x004fea000383ffff */
[----:B------:R-:W-:Y:S05]  /*9010*/  BRA `(.L_x_138) ;  /* 0xffffffa4009c7947 */ /* 0x000fea000383ffff */
.L_x_57:
[----:B------:R-:W-:-:S07]  /*9020*/  MOV R5, UR8 ;  /* 0x0000000800057c02 */ /* 0x000fce0008000f00 */
.L_x_139:
[----:B-1----:R1:W2:Y:S02]  /*9030*/  SYNCS.PHASECHK.TRANS64.TRYWAIT P0, [R5+URZ+0x110], R0 ;  /* 0x00011000050075a7 */ /* 0x0022a400080011ff */
[----:B--2---:R-:W-:Y:S05]  /*9040*/  @!P0 NANOSLEEP.SYNCS 0x989680 ;  /* 0x009896800000895d */ /* 0x004fea0003900000 */
[----:B------:R-:W2:Y:S02]  /*9050*/  @!P0 SYNCS.PHASECHK.TRANS64 P0, [R5+URZ+0x110], R0 ;  /* 0x00011000050085a7 */ /* 0x000ea400080010ff */
[----:B--2---:R-:W-:Y:S05]  /*9060*/  @!P0 BRA `(.L_x_139) ;  /* 0xfffffffc00f08947 */ /* 0x004fea000383ffff */
[----:B------:R-:W-:Y:S05]  /*9070*/  BRA `(.L_x_140) ;  /* 0xffffffa400b87947 */ /* 0x000fea000383ffff */
.L_x_60:
[----:B-1----:R-:W-:Y:S07]  /*9080*/  MOV R0, UR7 ;  /* 0x0000000700007c02 */ /* 0x002fee0008000f00 */
.L_x_141:
[----:B-1----:R1:W2:Y:S02]  /*9090*/  SYNCS.PHASECHK.TRANS64.TRYWAIT P0, [R0+URZ], R5 ;  /* 0x00000005000075a7 */ /* 0x0022a400080011ff */
[----:B--2---:R-:W-:Y:S05]  /*90a0*/  @!P0 NANOSLEEP.SYNCS 0x989680 ;  /* 0x009896800000895d */ /* 0x004fea0003900000 */
[----:B------:R-:W2:Y:S02]  /*90b0*/  @!P0 SYNCS.PHASECHK.TRANS64 P0, [R0+URZ], R5 ;  /* 0x00000005000085a7 */ /* 0x000ea400080010ff */
[----:B--2---:R-:W-:Y:S05]  /*90c0*/  @!P0 BRA `(.L_x_141) ;  /* 0xfffffffc00f08947 */ /* 0x004fea000383ffff */
[----:B------:R-:W-:Y:S05]  /*90d0*/  BRA `(.L_x_59) ;  /* 0xffffffa400dc7947 */ /* 0x000fea000383ffff */
.L_x_63:
[----:B------:R-:W-:-:S07]  /*90e0*/  MOV R0, UR5 ;  /* 0x0000000500007c02 */ /* 0x000fce0008000f00 */
.L_x_142:
[----:B-1----:R1:W4:Y:S02]  /*90f0*/  SYNCS.PHASECHK.TRANS64.TRYWAIT P0, [R0+URZ], R3 ;  /* 0x00000003000075a7 */ /* 0x00232400080011ff */
[----:B----4-:R-:W-:Y:S05]  /*9100*/  @!P0 NANOSLEEP.SYNCS 0x989680 ;  /* 0x009896800000895d */ /* 0x010fea0003900000 */
[----:B------:R-:W4:Y:S02]  /*9110*/  @!P0 SYNCS.PHASECHK.TRANS64 P0, [R0+URZ], R3 ;  /* 0x00000003000085a7 */ /* 0x000f2400080010ff */
[----:B----4-:R-:W-:Y:S05]  /*9120*/  @!P0 BRA `(.L_x_142) ;  /* 0xfffffffc00f08947 */ /* 0x010fea000383ffff */
[----:B------:R-:W-:Y:S05]  /*9130*/  BRA `(.L_x_143) ;  /* 0xffffffa800a47947 */ /* 0x000fea000383ffff */
.L_x_64:
[----:B------:R-:W-:-:S07]  /*9140*/  MOV R0, UR7 ;  /* 0x0000000700007c02 */ /* 0x000fce0008000f00 */
.L_x_144:
[----:B-1----:R1:W4:Y:S02]  /*9150*/  SYNCS.PHASECHK.TRANS64.TRYWAIT P0, [R0+URZ], R3 ;  /* 0x00000003000075a7 */ /* 0x00232400080011ff */
[----:B----4-:R-:W-:Y:S05]  /*9160*/  @!P0 NANOSLEEP.SYNCS 0x989680 ;  /* 0x009896800000895d */ /* 0x010fea0003900000 */
[----:B------:R-:W4:Y:S02]  /*9170*/  @!P0 SYNCS.PHASECHK.TRANS64 P0, [R0+URZ], R3 ;  /* 0x00000003000085a7 */ /* 0x000f2400080010ff */
[----:B----4-:R-:W-:Y:S05]  /*9180*/  @!P0 BRA `(.L_x_144) ;  /* 0xfffffffc00f08947 */ /* 0x010fea000383ffff */
[----:B------:R-:W-:Y:S05]  /*9190*/  BRA `(.L_x_145) ;  /* 0xffffffa800b07947 */ /* 0x000fea000383ffff */
.L_x_69:
[----:B------:R-:W-:Y:S07]  /*91a0*/  MOV R0, UR22 ;  /* 0x0000001600007c02 */ /* 0x000fee0008000f00 */
.L_x_146:
[----:B--2---:R2:W3:Y:S02]  /*91b0*/  SYNCS.PHASECHK.TRANS64.TRYWAIT P0, [R0+URZ+0xf0], R3 ;  /* 0x0000f003000075a7 */ /* 0x0044e400080011ff */
[----:B---3--:R-:W-:Y:S05]  /*91c0*/  @!P0 NANOSLEEP.SYNCS 0x989680 ;  /* 0x009896800000895d */ /* 0x008fea0003900000 */
[----:B------:R-:W3:Y:S02]  /*91d0*/  @!P0 SYNCS.PHASECHK.TRANS64 P0, [R0+URZ+0xf0], R3 ;  /* 0x0000f003000085a7 */ /* 0x000ee400080010ff */
[----:B---3--:R-:W-:Y:S05]  /*91e0*/  @!P0 BRA `(.L_x_146) ;  /* 0xfffffffc00f08947 */ /* 0x008fea000383ffff */
[----:B------:R-:W-:Y:S05]  /*91f0*/  BRA `(.L_x_147) ;  /* 0xffffffac00d07947 */ /* 0x000fea000383ffff */
.L_x_72:
[----:B------:R-:W-:Y:S07]  /*9200*/  MOV R0, UR22 ;  /* 0x0000001600007c02 */ /* 0x000fee0008000f00 */
.L_x_148:
[----:B-1----:R1:W2:Y:S02]  /*9210*/  SYNCS.PHASECHK.TRANS64.TRYWAIT P0, [R0+URZ+0xe8], R3 ;  /* 0x0000e803000075a7 */ /* 0x0022a400080011ff */
[----:B--2---:R-:W-:Y:S05]  /*9220*/  @!P0 NANOSLEEP.SYNCS 0x989680 ;  /* 0x009896800000895d */ /* 0x004fea0003900000 */
[----:B------:R-:W2:Y:S02]  /*9230*/  @!P0 SYNCS.PHASECHK.TRANS64 P0, [R0+URZ+0xe8], R3 ;  /* 0x0000e803000085a7 */ /* 0x000ea400080010ff */
[----:B--2---:R-:W-:Y:S05]  /*9240*/  @!P0 BRA `(.L_x_148) ;  /* 0xfffffffc00f08947 */ /* 0x004fea000383ffff */
[----:B------:R-:W-:Y:S05]  /*9250*/  BRA `(.L_x_71) ;  /* 0xffffffb000a87947 */ /* 0x000fea000383ffff */
.L_x_75:
[----:B------:R-:W-:Y:S07]  /*9260*/  MOV R3, UR22 ;  /* 0x0000001600037c02 */ /* 0x000fee0008000f00 */
.L_x_149:
[----:B-1----:R1:W2:Y:S02]  /*9270*/  SYNCS.PHASECHK.TRANS64.TRYWAIT P0, [R3+URZ+0xd0], R12 ;  /* 0x0000d00c030075a7 */ /* 0x0022a400080011ff */
[----:B--2---:R-:W-:Y:S05]  /*9280*/  @!P0 NANOSLEEP.SYNCS 0x989680 ;  /* 0x009896800000895d */ /* 0x004fea0003900000 */
[----:B------:R-:W2:Y:S02]  /*9290*/  @!P0 SYNCS.PHASECHK.TRANS64 P0, [R3+URZ+0xd0], R12 ;  /* 0x0000d00c030085a7 */ /* 0x000ea400080010ff */
[----:B--2---:R-:W-:Y:S05]  /*92a0*/  @!P0 BRA `(.L_x_149) ;  /* 0xfffffffc00f08947 */ /* 0x004fea000383ffff */
[----:B------:R-:W-:Y:S05]  /*92b0*/  BRA `(.L_x_150) ;  /* 0xffffffb400607947 */ /* 0x000fea000383ffff */
.L_x_76:
[----:B------:R-:W-:Y:S07]  /*92c0*/  MOV R3, UR22 ;  /* 0x0000001600037c02 */ /* 0x000fee0008000f00 */
.L_x_151:
[----:B-1----:R1:W2:Y:S02]  /*92d0*/  SYNCS.PHASECHK.TRANS64.TRYWAIT P0, [R3+URZ+0xd8], R12 ;  /* 0x0000d80c030075a7 */ /* 0x0022a400080011ff */
[----:B--2---:R-:W-:Y:S05]  /*92e0*/  @!P0 NANOSLEEP.SYNCS 0x989680 ;  /* 0x009896800000895d */ /* 0x004fea0003900000 */
[----:B------:R-:W2:Y:S02]  /*92f0*/  @!P0 SYNCS.PHASECHK.TRANS64 P0, [R3+URZ+0xd8], R12 ;  /* 0x0000d80c030085a7 */ /* 0x000ea400080010ff */
[----:B--2---:R-:W-:Y:S05]  /*9300*/  @!P0 BRA `(.L_x_151) ;  /* 0xfffffffc00f08947 */ /* 0x004fea000383ffff */
[----:B------:R-:W-:Y:S05]  /*9310*/  BRA `(.L_x_152) ;  /* 0xffffffb400d87947 */ /* 0x000fea000383ffff */
.L_x_78:
[----:B------:R-:W-:-:S07]  /*9320*/  MOV R0, UR22 ;  /* 0x0000001600007c02 */ /* 0x000fce0008000f00 */
.L_x_153:
[----:B-1----:R1:W3:Y:S02]  /*9330*/  SYNCS.PHASECHK.TRANS64.TRYWAIT P0, [R0+URZ+0xd0], R3 ;  /* 0x0000d003000075a7 */ /* 0x0022e400080011ff */
[----:B---3--:R-:W-:Y:S05]  /*9340*/  @!P0 NANOSLEEP.SYNCS 0x989680 ;  /* 0x009896800000895d */ /* 0x008fea0003900000 */
[----:B------:R-:W3:Y:S02]  /*9350*/  @!P0 SYNCS.PHASECHK.TRANS64 P0, [R0+URZ+0xd0], R3 ;  /* 0x0000d003000085a7 */ /* 0x000ee400080010ff */
[----:B---3--:R-:W-:Y:S05]  /*9360*/  @!P0 BRA `(.L_x_153) ;  /* 0xfffffffc00f08947 */ /* 0x008fea000383ffff */
[----:B------:R-:W-:Y:S05]  /*9370*/  BRA `(.L_x_154) ;  /* 0xffffffb8003c7947 */ /* 0x000fea000383ffff */
.L_x_80:
[----:B------:R-:W-:Y:S07]  /*9380*/  MOV R0, UR51 ;  /* 0x0000003300007c02 */ /* 0x000fee0008000f00 */
.L_x_155:
[----:B-1----:R1:W2:Y:S02]  /*9390*/  SYNCS.PHASECHK.TRANS64.TRYWAIT P0, [R0+URZ+0xf0], R3 ;  /* 0x0000f003000075a7 */ /* 0x0022a400080011ff */
[----:B--2---:R-:W-:Y:S05]  /*93a0*/  @!P0 NANOSLEEP.SYNCS 0x989680 ;  /* 0x009896800000895d */ /* 0x004fea0003900000 */
[----:B------:R-:W2:Y:S02]  /*93b0*/  @!P0 SYNCS.PHASECHK.TRANS64 P0, [R0+URZ+0xf0], R3 ;  /* 0x0000f003000085a7 */ /* 0x000ea400080010ff */
[----:B--2---:R-:W-:Y:S05]  /*93c0*/  @!P0 BRA `(.L_x_155) ;  /* 0xfffffffc00f08947 */ /* 0x004fea000383ffff */
[----:B------:R-:W-:Y:S05]  /*93d0*/  BRA `(.L_x_156) ;  /* 0xffffffbc00107947 */ /* 0x000fea000383ffff */
.L_x_91:
[----:B---3--:R3:W1:Y:S02]  /*93e0*/  SYNCS.PHASECHK.TRANS64.TRYWAIT P1, [R0+URZ+0xc0], R5 ;  /* 0x0000c005000075a7 */ /* 0x00866400080211ff */
[----:B-1----:R-:W-:Y:S05]  /*93f0*/  @!P1 NANOSLEEP.SYNCS 0x989680 ;  /* 0x009896800000995d */ /* 0x002fea0003900000 */
[----:B------:R-:W1:Y:S02]  /*9400*/  @!P1 SYNCS.PHASECHK.TRANS64 P1, [R0+URZ+0xc0], R5 ;  /* 0x0000c005000095a7 */ /* 0x000e6400080210ff */
[----:B-1----:R-:W-:Y:S05]  /*9410*/  @!P1 BRA `(.L_x_91) ;  /* 0xfffffffc00f09947 */ /* 0x002fea000383ffff */
[----:B------:R-:W-:Y:S05]  /*9420*/  BRA `(.L_x_90) ;  /* 0xffffffc8006c7947 */ /* 0x000fea000383ffff */
.L_x_93:
[----:B----4-:R4:W1:Y:S02]  /*9430*/  SYNCS.PHASECHK.TRANS64.TRYWAIT P0, [R206+URZ+0x100], R3 ;  /* 0x00010003ce0075a7 */ /* 0x01086400080011ff */
[----:B-1----:R-:W-:Y:S05]  /*9440*/  @!P0 NANOSLEEP.SYNCS 0x989680 ;  /* 0x009896800000895d */ /* 0x002fea0003900000 */
[----:B------:R-:W1:Y:S02]  /*9450*/  @!P0 SYNCS.PHASECHK.TRANS64 P0, [R206+URZ+0x100], R3 ;  /* 0x00010003ce0085a7 */ /* 0x000e6400080010ff */
[----:B-1----:R-:W-:Y:S05]  /*9460*/  @!P0 BRA `(.L_x_93) ;  /* 0xfffffffc00f08947 */ /* 0x002fea000383ffff */
[----:B------:R-:W-:Y:S05]  /*9470*/  BRA `(.L_x_92) ;  /* 0xffffffc800c47947 */ /* 0x000fea000383ffff */
.L_x_102:
[----:B---3--:R3:W4:Y:S02]  /*9480*/  SYNCS.PHASECHK.TRANS64.TRYWAIT P0, [R209+URZ+0xc0], R2 ;  /* 0x0000c002d10075a7 */ /* 0x00872400080011ff */
[----:B----4-:R-:W-:Y:S05]  /*9490*/  @!P0 NANOSLEEP.SYNCS 0x989680 ;  /* 0x009896800000895d */ /* 0x010fea0003900000 */
[----:B------:R-:W4:Y:S02]  /*94a0*/  @!P0 SYNCS.PHASECHK.TRANS64 P0, [R209+URZ+0xc0], R2 ;  /* 0x0000c002d10085a7 */ /* 0x000f2400080010ff */
[----:B----4-:R-:W-:Y:S05]  /*94b0*/  @!P0 BRA `(.L_x_102) ;  /* 0xfffffffc00f08947 */ /* 0x010fea000383ffff */
[----:B------:R-:W-:Y:S05]  /*94c0*/  BRA `(.L_x_101) ;  /* 0xffffffdc00dc7947 */ /* 0x000fea000383ffff */
        .weak           $__internal_0_$__cuda_sm10x_tcgen05_guardrail_trap_col_being_dealloced_not_returned_by_alloc
        .type           $__internal_0_$__cuda_sm10x_tcgen05_guardrail_trap_col_being_dealloced_not_returned_by_alloc,@function
        .size           $__internal_0_$__cuda_sm10x_tcgen05_guardrail_trap_col_being_dealloced_not_returned_by_alloc,($__internal_1_$__cuda_sm10x_tcgen05_guardrail_trap_phase_invalid_during_alloc - $__internal_0_$__cuda_sm10x_tcgen05_guardrail_trap_col_being_dealloced_not_returned_by_alloc)
$__internal_0_$__cuda_sm10x_tcgen05_guardrail_trap_col_being_dealloced_not_returned_by_alloc:
[----:B------:R-:W-:Y:S05]  /*94d0*/  BPT.TRAP 0x1 ;  /* 0x000000040000795c */ /* 0x000fea0000300000 */
[----:B------:R-:W-:-:S04]  /*94e0*/  HFMA2 R3, -RZ, RZ, 0, 0 ;  /* 0x00000000ff037431 */ /* 0x000fc800000001ff */
[----:B------:R-:W-:Y:S05]  /*94f0*/  RET.REL.NODEC R2 `(_ZN7cutlass13device_kernelINS_4conv6kernel13ConvUniversalINS1_16ConvProblemShapeILNS1_8OperatorE0ELi2EEENS1_10collective14CollectiveConvINS1_47MainloopSm100TmaUmmaWarpSpecializedImplicitGemmILS5_0ELi12ELi2ELi1ELi2EN4cute5tupleIJNSA_1CILi1EEESD_SD_EEEEENSB_IJNSC_ILi128EEESG_NSB_IJNSC_ILi64EEEEEEEEENS_12float_e4m3_tESK_NSA_8TiledMMAINSA_8MMA_AtomIJNSA_10MMA_TraitsINSA_19SM100_MMA_F8F6F4_SSEJSK_SK_fSG_SG_NSA_17integral_constantINSA_4UMMA5MajorELSR_0EEESS_NSP_INSQ_7ScaleInELST_0EEESU_EEEEEENSA_6LayoutISE_NSB_IJNSC_ILi0EEESY_SY_EEEEENSB_IJNSA_10UnderscoreES11_S11_EEEEENS7_6detail27Sm100ImplicitGemmTileTraitsINSA_20SM90_TMA_LOAD_IM2COLENSA_14ComposedLayoutINSA_7SwizzleILi2ELi4ELi3EEENSA_18smem_ptr_flag_bitsILi8EEENSX_INSB_IJNSC_ILi8EEESH_EEENSB_IJSH_SD_EEEEEEEvEENS15_INSA_13SM90_TMA_LOADES1G_vEEEENS_8epilogue10collective18CollectiveEpilogueINS1L_23Sm100TmaWarpSpecializedILi2ELi2ELi64ELb0ELb0EEEJSJ_NSB_IJNSX_ISG_SD_EENSX_ISH_SD_EEEEESK_NSB_IJNSB_IJlllEEESD_SY_EEESK_S1U_NS1L_6fusion15FusionCallbacksIS1P_NS1V_17LinearCombinationISK_fSK_fLNS_15FloatRoundStyleE2EEESJ_S1S_JEEENSA_5SM1004TMEM4LOAD26SM100_TMEM_LOAD_32dp32b64xES16_S1G_NSA_39AutoVectorizingCopyWithAssumedAlignmentILi128EEENSA_21SM90_TMA_STORE_IM2COLES1G_S26_S26_EEEvvEEEEvNT_6ParamsE) ;  /* 0xffffff6802c07950 */ /* 0x000fea0003c3ffff */
        .weak           $__internal_1_$__cuda_sm10x_tcgen05_guardrail_trap_phase_invalid_during_alloc
        .type           $__internal_1_$__cuda_sm10x_tcgen05_guardrail_trap_phase_invalid_during_alloc,@function
        .size           $__internal_1_$__cuda_sm10x_tcgen05_guardrail_trap_phase_invalid_during_alloc,($__internal_2_$__cuda_sm10x_tcgen05_guardrail_trap_unallocated_columns_being_dealloced - $__internal_1_$__cuda_sm10x_tcgen05_guardrail_trap_phase_invalid_during_alloc)
$__internal_1_$__cuda_sm10x_tcgen05_guardrail_trap_phase_invalid_during_alloc:
[----:B------:R-:W-:Y:S05]  /*9500*/  BPT.TRAP 0x1 ;  /* 0x000000040000795c */ /* 0x000fea0000300000 */
[----:B------:R-:W-:-:S04]  /*9510*/  MOV R3, 0x0 ;  /* 0x0000000000037802 */ /* 0x000fc80000000f00 */
[----:B------:R-:W-:Y:S05]  /*9520*/  RET.REL.NODEC R2 `(_ZN7cutlass13device_kernelINS_4conv6kernel13ConvUniversalINS1_16ConvProblemShapeILNS1_8OperatorE0ELi2EEENS1_10collective14CollectiveConvINS1_47MainloopSm100TmaUmmaWarpSpecializedImplicitGemmILS5_0ELi12ELi2ELi1ELi2EN4cute5tupleIJNSA_1CILi1EEESD_SD_EEEEENSB_IJNSC_ILi128EEESG_NSB_IJNSC_ILi64EEEEEEEEENS_12float_e4m3_tESK_NSA_8TiledMMAINSA_8MMA_AtomIJNSA_10MMA_TraitsINSA_19SM100_MMA_F8F6F4_SSEJSK_SK_fSG_SG_NSA_17integral_constantINSA_4UMMA5MajorELSR_0EEESS_NSP_INSQ_7ScaleInELST_0EEESU_EEEEEENSA_6LayoutISE_NSB_IJNSC_ILi0EEESY_SY_EEEEENSB_IJNSA_10UnderscoreES11_S11_EEEEENS7_6detail27Sm100ImplicitGemmTileTraitsINSA_20SM90_TMA_LOAD_IM2COLENSA_14ComposedLayoutINSA_7SwizzleILi2ELi4ELi3EEENSA_18smem_ptr_flag_bitsILi8EEENSX_INSB_IJNSC_ILi8EEESH_EEENSB_IJSH_SD_EEEEEEEvEENS15_INSA_13SM90_TMA_LOADES1G_vEEEENS_8epilogue10collective18CollectiveEpilogueINS1L_23Sm100TmaWarpSpecializedILi2ELi2ELi64ELb0ELb0EEEJSJ_NSB_IJNSX_ISG_SD_EENSX_ISH_SD_EEEEESK_NSB_IJNSB_IJlllEEESD_SY_EEESK_S1U_NS1L_6fusion15FusionCallbacksIS1P_NS1V_17LinearCombinationISK_fSK_fLNS_15FloatRoundStyleE2EEESJ_S1S_JEEENSA_5SM1004TMEM4LOAD26SM100_TMEM_LOAD_32dp32b64xES16_S1G_NSA_39AutoVectorizingCopyWithAssumedAlignmentILi128EEENSA_21SM90_TMA_STORE_IM2COLES1G_S26_S26_EEEvvEEEEvNT_6ParamsE) ;  /* 0xffffff6802b47950 */ /* 0x000fea0003c3ffff */
        .weak           $__internal_2_$__cuda_sm10x_tcgen05_guardrail_trap_unallocated_columns_being_dealloced
        .type           $__internal_2_$__cuda_sm10x_tcgen05_guardrail_trap_unallocated_columns_being_dealloced,@function
        .size           $__internal_2_$__cuda_sm10x_tcgen05_guardrail_trap_unallocated_columns_being_dealloced,(.L_x_158 - $__internal_2_$__cuda_sm10x_tcgen05_guardrail_trap_unallocated_columns_being_dealloced)
$__internal_2_$__cuda_sm10x_tcgen05_guardrail_trap_unallocated_columns_being_dealloced:
[----:B------:R-:W-:Y:S05]  /*9530*/  BPT.TRAP 0x1 ;  /* 0x000000040000795c */ /* 0x000fea0000300000 */
[----:B------:R-:W-:-:S04]  /*9540*/  HFMA2 R3, -RZ, RZ, 0, 0 ;  /* 0x00000000ff037431 */ /* 0x000fc800000001ff */
[----:B------:R-:W-:Y:S05]  /*9550*/  RET.REL.NODEC R2 `(_ZN7cutlass13device_kernelINS_4conv6kernel13ConvUniversalINS1_16ConvProblemShapeILNS1_8OperatorE0ELi2EEENS1_10collective14CollectiveConvINS1_47MainloopSm100TmaUmmaWarpSpecializedImplicitGemmILS5_0ELi12ELi2ELi1ELi2EN4cute5tupleIJNSA_1CILi1EEESD_SD_EEEEENSB_IJNSC_ILi128EEESG_NSB_IJNSC_ILi64EEEEEEEEENS_12float_e4m3_tESK_NSA_8TiledMMAINSA_8MMA_AtomIJNSA_10MMA_TraitsINSA_19SM100_MMA_F8F6F4_SSEJSK_SK_fSG_SG_NSA_17integral_constantINSA_4UMMA5MajorELSR_0EEESS_NSP_INSQ_7ScaleInELST_0EEESU_EEEEEENSA_6LayoutISE_NSB_IJNSC_ILi0EEESY_SY_EEEEENSB_IJNSA_10UnderscoreES11_S11_EEEEENS7_6detail27Sm100ImplicitGemmTileTraitsINSA_20SM90_TMA_LOAD_IM2COLENSA_14ComposedLayoutINSA_7SwizzleILi2ELi4ELi3EEENSA_18smem_ptr_flag_bitsILi8EEENSX_INSB_IJNSC_ILi8EEESH_EEENSB_IJSH_SD_EEEEEEEvEENS15_INSA_13SM90_TMA_LOADES1G_vEEEENS_8epilogue10collective18CollectiveEpilogueINS1L_23Sm100TmaWarpSpecializedILi2ELi2ELi64ELb0ELb0EEEJSJ_NSB_IJNSX_ISG_SD_EENSX_ISH_SD_EEEEESK_NSB_IJNSB_IJlllEEESD_SY_EEESK_S1U_NS1L_6fusion15FusionCallbacksIS1P_NS1V_17LinearCombinationISK_fSK_fLNS_15FloatRoundStyleE2EEESJ_S1S_JEEENSA_5SM1004TMEM4LOAD26SM100_TMEM_LOAD_32dp32b64xES16_S1G_NSA_39AutoVectorizingCopyWithAssumedAlignmentILi128EEENSA_21SM90_TMA_STORE_IM2COLES1G_S26_S26_EEEvvEEEEvNT_6ParamsE) ;  /* 0xffffff6802a87950 */ /* 0x000fea0003c3ffff */
.L_x_157:
[----:B------:R-:W-:-:S00]  /*9560*/  BRA `(.L_x_157) ;  /* 0xfffffffc00fc7947 */ /* 0x000fc0000383ffff */
[----:B------:R-:W-:-:S00]  /*9570*/  NOP ;  /* 0x0000000000007918 */ /* 0x000fc00000000000 */
        /* <DEDUP_REMOVED lines=8> */
.L_x_158:


//--------------------- .nv.global.init           --------------------------
	.section	.nv.global.init,"aw",@progbits
.nv.global.init:
	.type		$str$29,@object
	.size		$str$29,($str$30 - $str$29)
$str$29:
        /*0000*/ 	.byte	0x28, 0x61, 0x64, 0x64, 0x72, 0x65, 0x73, 0x73, 0x20, 0x26, 0x20, 0x6d, 0x61, 0x73, 0x6b, 0x29
        /*0010*/ 	.byte	0x20, 0x3d, 0x3d, 0x20, 0x30, 0x00
	.type		$str$30,@object
	.size		$str$30,($str$28 - $str$30)
$str$30:
        /*0016*/ 	.byte	0x2f, 0x74, 0x6d, 0x70, 0x2f, 0x63, 0x75, 0x74, 0x6c, 0x61, 0x73, 0x73, 0x5f, 0x73, 0x77, 0x65
        /*0026*/ 	.byte	0x65, 0x70, 0x5f, 0x73, 0x72, 0x63, 0x2f, 0x69, 0x6e, 0x63, 0x6c, 0x75, 0x64, 0x65, 0x2f, 0x63
        /*0036*/ 	.byte	0x75, 0x74, 0x65, 0x2f, 0x70, 0x6f, 0x69, 0x6e, 0x74, 0x65, 0x72, 0x5f, 0x66, 0x6c, 0x61, 0x67
        /*0046*/ 	.byte	0x67, 0x65, 0x64, 0x2e, 0x68, 0x70, 0x70, 0x00
	.type		$str$28,@object
	.size		$str$28,($str$27 - $str$28)
$str$28:
        /*004e*/ 	.byte	0x2f, 0x74, 0x6d, 0x70, 0x2f, 0x63, 0x75, 0x74, 0x6c, 0x61, 0x73, 0x73, 0x5f, 0x73, 0x77, 0x65
        /*005e*/ 	.byte	0x65, 0x70, 0x5f, 0x73, 0x72, 0x63, 0x2f, 0x69, 0x6e, 0x63, 0x6c, 0x75, 0x64, 0x65, 0x2f, 0x63
        /*006e*/ 	.byte	0x75, 0x74, 0x65, 0x2f, 0x61, 0x74, 0x6f, 0x6d, 0x2f, 0x63, 0x6f, 0x70, 0x79, 0x5f, 0x74, 0x72
        /*007e*/ 	.byte	0x61, 0x69, 0x74, 0x73, 0x5f, 0x73, 0x6d, 0x31, 0x30, 0x30, 0x2e, 0x68, 0x70, 0x70, 0x00
	.type		$str$27,@object
	.size		$str$27,(__unnamed_1 - $str$27)
$str$27:
        /*008d*/ 	.byte	0x28, 0x28, 0x75, 0x69, 0x6e, 0x74, 0x33, 0x32, 0x5f, 0x74, 0x28, 0x74, 0x68, 0x72, 0x65, 0x61
        /*009d*/ 	.byte	0x64, 0x49, 0x64, 0x78, 0x2e, 0x78, 0x29, 0x20, 0x2f, 0x20, 0x33, 0x32, 0x29, 0x20, 0x25, 0x20
        /*00ad*/ 	.byte	0x34, 0x29, 0x20, 0x3d, 0x3d, 0x20, 0x28, 0x28, 0x28, 0x74, 0x6d, 0x65, 0x6d, 0x5f, 0x61, 0x64
        /*00bd*/ 	.byte	0x64, 0x72, 0x20, 0x3e, 0x3e, 0x20, 0x31, 0x36, 0x29, 0x20, 0x2f, 0x20, 0x33, 0x32, 0x29, 0x20
        /*00cd*/ 	.byte	0x25, 0x20, 0x34, 0x29, 0x00
	.type		__unnamed_1,@object
	.size		__unnamed_1,(__unnamed_2 - __unnamed_1)
__unnamed_1:
        /*00d2*/ 	.byte	0x61, 0x75, 0x74, 0x6f, 0x20, 0x63, 0x75, 0x74, 0x65, 0x3a, 0x3a, 0x61, 0x73, 0x5f, 0x70, 0x6f
        /* <DEDUP_REMOVED lines=24> */
        /*0262*/ 	.byte	0x43, 0x3c, 0x38, 0x31, 0x39, 0x32, 0x3e, 0x3e, 0x3e, 0x3e, 0x5d, 0x00
	.type		__unnamed_2,@object
	.size		__unnamed_2,(.L_2 - __unnamed_2)
__unnamed_2:
        /* <DEDUP_REMOVED lines=42> */
        /*050e*/ 	.byte	0x3e, 0x3e, 0x3e, 0x3e, 0x5d, 0x00
.L_2:


//--------------------- .nv.shared._ZN7cutlass13device_kernelINS_4conv6kernel13ConvUniversalINS1_16ConvProblemShapeILNS1_8OperatorE0ELi2EEENS1_10collective14CollectiveConvINS1_47MainloopSm100TmaUmmaWarpSpecializedImplicitGemmILS5_0ELi12ELi2ELi1ELi2EN4cute5tupleIJNSA_1CILi1EEESD_SD_EEEEENSB_IJNSC_ILi128EEESG_NSB_IJNSC_ILi64EEEEEEEEENS_12float_e4m3_tESK_NSA_8TiledMMAINSA_8MMA_AtomIJNSA_10MMA_TraitsINSA_19SM100_MMA_F8F6F4_SSEJSK_SK_fSG_SG_NSA_17integral_constantINSA_4UMMA5MajorELSR_0EEESS_NSP_INSQ_7ScaleInELST_0EEESU_EEEEEENSA_6LayoutISE_NSB_IJNSC_ILi0EEESY_SY_EEEEENSB_IJNSA_10UnderscoreES11_S11_EEEEENS7_6detail27Sm100ImplicitGemmTileTraitsINSA_20SM90_TMA_LOAD_IM2COLENSA_14ComposedLayoutINSA_7SwizzleILi2ELi4ELi3EEENSA_18smem_ptr_flag_bitsILi8EEENSX_INSB_IJNSC_ILi8EEESH_EEENSB_IJSH_SD_EEEEEEEvEENS15_INSA_13SM90_TMA_LOADES1G_vEEEENS_8epilogue10collective18CollectiveEpilogueINS1L_23Sm100TmaWarpSpecializedILi2ELi2ELi64ELb0ELb0EEEJSJ_NSB_IJNSX_ISG_SD_EENSX_ISH_SD_EEEEESK_NSB_IJNSB_IJlllEEESD_SY_EEESK_S1U_NS1L_6fusion15FusionCallbacksIS1P_NS1V_17LinearCombinationISK_fSK_fLNS_15FloatRoundStyleE2EEESJ_S1S_JEEENSA_5SM1004TMEM4LOAD26SM100_TMEM_LOAD_32dp32b64xES16_S1G_NSA_39AutoVectorizingCopyWithAssumedAlignmentILi128EEENSA_21SM90_TMA_STORE_IM2COLES1G_S26_S26_EEEvvEEEEvNT_6ParamsE --------------------------
	.section	.nv.shared._ZN7cutlass13device_kernelINS_4conv6kernel13ConvUniversalINS1_16ConvProblemShapeILNS1_8OperatorE0ELi2EEENS1_10collective14CollectiveConvINS1_47MainloopSm100TmaUmmaWarpSpecializedImplicitGemmILS5_0ELi12ELi2ELi1ELi2EN4cute5tupleIJNSA_1CILi1EEESD_SD_EEEEENSB_IJNSC_ILi128EEESG_NSB_IJNSC_ILi64EEEEEEEEENS_12float_e4m3_tESK_NSA_8TiledMMAINSA_8MMA_AtomIJNSA_10MMA_TraitsINSA_19SM100_MMA_F8F6F4_SSEJSK_SK_fSG_SG_NSA_17integral_constantINSA_4UMMA5MajorELSR_0EEESS_NSP_INSQ_7ScaleInELST_0EEESU_EEEEEENSA_6LayoutISE_NSB_IJNSC_ILi0EEESY_SY_EEEEENSB_IJNSA_10UnderscoreES11_S11_EEEEENS7_6detail27Sm100ImplicitGemmTileTraitsINSA_20SM90_TMA_LOAD_IM2COLENSA_14ComposedLayoutINSA_7SwizzleILi2ELi4ELi3EEENSA_18smem_ptr_flag_bitsILi8EEENSX_INSB_IJNSC_ILi8EEESH_EEENSB_IJSH_SD_EEEEEEEvEENS15_INSA_13SM90_TMA_LOADES1G_vEEEENS_8epilogue10collective18CollectiveEpilogueINS1L_23Sm100TmaWarpSpecializedILi2ELi2ELi64ELb0ELb0EEEJSJ_NSB_IJNSX_ISG_SD_EENSX_ISH_SD_EEEEESK_NSB_IJNSB_IJlllEEESD_SY_EEESK_S1U_NS1L_6fusion15FusionCallbacksIS1P_NS1V_17LinearCombinationISK_fSK_fLNS_15FloatRoundStyleE2EEESJ_S1S_JEEENSA_5SM1004TMEM4LOAD26SM100_TMEM_LOAD_32dp32b64xES16_S1G_NSA_39AutoVectorizingCopyWithAssumedAlignmentILi128EEENSA_21SM90_TMA_STORE_IM2COLES1G_S26_S26_EEEvvEEEEvNT_6ParamsE,"aw",@nobits
	.sectionflags	@""
	.align	16
	.zero		1024


//--------------------- .nv.shared.reserved.0     --------------------------
	.section	.nv.shared.reserved.0,"aw",@nobits
	.weak		__nv_reservedSMEM_offset_0_alias
	.size		__nv_reservedSMEM_offset_0_alias, 0, 64
	.other		__nv_reservedSMEM_offset_0_alias,@"STO_CUDA_RESERVED_SHARED STV_DEFAULT"
__nv_reservedSMEM_offset_0_alias:
	.zero		0
.nv.shared.reserved.0:
	.zero		64
	.weak		__nv_reservedSMEM_tcgen05_partition
	.type		__nv_reservedSMEM_tcgen05_partition,@object
	.size		__nv_reservedSMEM_tcgen05_partition,(.L_0 - __nv_reservedSMEM_tcgen05_partition)
__nv_reservedSMEM_tcgen05_partition:
	.zero		32
.L_0:


//--------------------- .nv.global                --------------------------
	.section	.nv.global,"aw",@nobits
.nv.global:
	.type		_ZN39_INTERNAL_d39ac470_4_k_cu_fd8c33ca_39064cute1_E,@object
	.size		_ZN39_INTERNAL_d39ac470_4_k_cu_fd8c33ca_39064cute1_E,(_ZN39_INTERNAL_d39ac470_4_k_cu_fd8c33ca_39064cuda3std3__45__cpo6cbeginE - _ZN39_INTERNAL_d39ac470_4_k_cu_fd8c33ca_39064cute1_E)
_ZN39_INTERNAL_d39ac470_4_k_cu_fd8c33ca_39064cute1_E:
	.zero		1
	.type		_ZN39_INTERNAL_d39ac470_4_k_cu_fd8c33ca_39064cuda3std3__45__cpo6cbeginE,@object
	.size		_ZN39_INTERNAL_d39ac470_4_k_cu_fd8c33ca_39064cuda3std3__45__cpo6cbeginE,(_ZN39_INTERNAL_d39ac470_4_k_cu_fd8c33ca_39064cuda3std3__48in_placeE - _ZN39_INTERNAL_d39ac470_4_k_cu_fd8c33ca_39064cuda3std3__45__cpo6cbeginE)
_ZN39_INTERNAL_d39ac470_4_k_cu_fd8c33ca_39064cuda3std3__45__cpo6cbeginE:
	.zero		1
	.type		_ZN39_INTERNAL_d39ac470_4_k_cu_fd8c33ca_39064cuda3std3__48in_placeE,@object
	.size		_ZN39_INTERNAL_d39ac470_4_k_cu_fd8c33ca_39064cuda3std3__48in_placeE,(_ZN39_INTERNAL_d39ac470_4_k_cu_fd8c33ca_39064cuda3std6ranges3__45__cpo9iter_moveE - _ZN39_INTERNAL_d39ac470_4_k_cu_fd8c33ca_39064cuda3std3__48in_placeE)
_ZN39_INTERNAL_d39ac470_4_k_cu_fd8c33ca_39064cuda3std3__48in_placeE:
	.zero		1
	.type		_ZN39_INTERNAL_d39ac470_4_k_cu_fd8c33ca_39064cuda3std6ranges3__45__cpo9iter_moveE,@object
	.size		_ZN39_INTERNAL_d39ac470_4_k_cu_fd8c33ca_39064cuda3std6ranges3__45__cpo9iter_moveE,(_ZN39_INTERNAL_d39ac470_4_k_cu_fd8c33ca_39064cuda3std3__45__cpo5beginE - _ZN39_INTERNAL_d39ac470_4_k_cu_fd8c33ca_39064cuda3std6ranges3__45__cpo9iter_moveE)
_ZN39_INTERNAL_d39ac470_4_k_cu_fd8c33ca_39064cuda3std6ranges3__45__cpo9iter_moveE:
	.zero		1
	.type		_ZN39_INTERNAL_d39ac470_4_k_cu_fd8c33ca_39064cuda3std3__45__cpo5beginE,@object
	.size		_ZN39_INTERNAL_d39ac470_4_k_cu_fd8c33ca_39064cuda3std3__45__cpo5beginE,(_ZN39_INTERNAL_d39ac470_4_k_cu_fd8c33ca_39064cuda3std3__441_GLOBAL__N__d39ac470_4_k_cu_fd8c33ca_39066ignoreE - _ZN39_INTERNAL_d39ac470_4_k_cu_fd8c33ca_39064cuda3std3__45__cpo5beginE)
_ZN39_INTERNAL_d39ac470_4_k_cu_fd8c33ca_39064cuda3std3__45__cpo5beginE:
	.zero		1
	.type		_ZN39_INTERNAL_d39ac470_4_k_cu_fd8c33ca_39064cuda3std3__441_GLOBAL__N__d39ac470_4_k_cu_fd8c33ca_39066ignoreE,@object
	.size		_ZN39_INTERNAL_d39ac470_4_k_cu_fd8c33ca_39064cuda3std3__441_GLOBAL__N__d39ac470_4_k_cu_fd8c33ca_39066ignoreE,(_ZN39_INTERNAL_d39ac470_4_k_cu_fd8c33ca_39064cute7productE - _ZN39_INTERNAL_d39ac470_4_k_cu_fd8c33ca_39064cuda3std3__441_GLOBAL__N__d39ac470_4_k_cu_fd8c33ca_39066ignoreE)
_ZN39_INTERNAL_d39ac470_4_k_cu_fd8c33ca_39064cuda3std3__441_GLOBAL__N__d39ac470_4_k_cu_fd8c33ca_39066ignoreE:
	.zero		1
	.type		_ZN39_INTERNAL_d39ac470_4_k_cu_fd8c33ca_39064cute7productE,@object
	.size		_ZN39_INTERNAL_d39ac470_4_k_cu_fd8c33ca_39064cute7productE,(_ZN39_INTERNAL_d39ac470_4_k_cu_fd8c33ca_39064cuda3std3__45__cpo3endE - _ZN39_INTERNAL_d39ac470_4_k_cu_fd8c33ca_39064cute7productE)
_ZN39_INTERNAL_d39ac470_4_k_cu_fd8c33ca_39064cute7productE:
	.zero		1
	.type		_ZN39_INTERNAL_d39ac470_4_k_cu_fd8c33ca_39064cuda3std3__45__cpo3endE,@object
	.size		_ZN39_INTERNAL_d39ac470_4_k_cu_fd8c33ca_39064cuda3std3__45__cpo3endE,(_ZN39_INTERNAL_d39ac470_4_k_cu_fd8c33ca_39064cuda3std3__419piecewise_constructE - _ZN39_INTERNAL_d39ac470_4_k_cu_fd8c33ca_39064cuda3std3__45__cpo3endE)
_ZN39_INTERNAL_d39ac470_4_k_cu_fd8c33ca_39064cuda3std3__45__cpo3endE:
	.zero		1
	.type		_ZN39_INTERNAL_d39ac470_4_k_cu_fd8c33ca_39064cuda3std3__419piecewise_constructE,@object
	.size		_ZN39_INTERNAL_d39ac470_4_k_cu_fd8c33ca_39064cuda3std3__419piecewise_constructE,(_ZN39_INTERNAL_d39ac470_4_k_cu_fd8c33ca_39064cuda3std3__45__cpo4cendE - _ZN39_INTERNAL_d39ac470_4_k_cu_fd8c33ca_39064cuda3std3__419piecewise_constructE)
_ZN39_INTERNAL_d39ac470_4_k_cu_fd8c33ca_39064cuda3std3__419piecewise_constructE:
	.zero		1
	.type		_ZN39_INTERNAL_d39ac470_4_k_cu_fd8c33ca_39064cuda3std3__45__cpo4cendE,@object
	.size		_ZN39_INTERNAL_d39ac470_4_k_cu_fd8c33ca_39064cuda3std3__45__cpo4cendE,(_ZN39_INTERNAL_d39ac470_4_k_cu_fd8c33ca_39064cuda3std6ranges3__45__cpo4swapE - _ZN39_INTERNAL_d39ac470_4_k_cu_fd8c33ca_39064cuda3std3__45__cpo4cendE)
_ZN39_INTERNAL_d39ac470_4_k_cu_fd8c33ca_39064cuda3std3__45__cpo4cendE:
	.zero		1
	.type		_ZN39_INTERNAL_d39ac470_4_k_cu_fd8c33ca_39064cuda3std6ranges3__45__cpo4swapE,@object
	.size		_ZN39_INTERNAL_d39ac470_4_k_cu_fd8c33ca_39064cuda3std6ranges3__45__cpo4swapE,(.L_10 - _ZN39_INTERNAL_d39ac470_4_k_cu_fd8c33ca_39064cuda3std6ranges3__45__cpo4swapE)
_ZN39_INTERNAL_d39ac470_4_k_cu_fd8c33ca_39064cuda3std6ranges3__45__cpo4swapE:
	.zero		1
.L_10:


//--------------------- .nv.constant0._ZN7cutlass13device_kernelINS_4conv6kernel13ConvUniversalINS1_16ConvProblemShapeILNS1_8OperatorE0ELi2EEENS1_10collective14CollectiveConvINS1_47MainloopSm100TmaUmmaWarpSpecializedImplicitGemmILS5_0ELi12ELi2ELi1ELi2EN4cute5tupleIJNSA_1CILi1EEESD_SD_EEEEENSB_IJNSC_ILi128EEESG_NSB_IJNSC_ILi64EEEEEEEEENS_12float_e4m3_tESK_NSA_8TiledMMAINSA_8MMA_AtomIJNSA_10MMA_TraitsINSA_19SM100_MMA_F8F6F4_SSEJSK_SK_fSG_SG_NSA_17integral_constantINSA_4UMMA5MajorELSR_0EEESS_NSP_INSQ_7ScaleInELST_0EEESU_EEEEEENSA_6LayoutISE_NSB_IJNSC_ILi0EEESY_SY_EEEEENSB_IJNSA_10UnderscoreES11_S11_EEEEENS7_6detail27Sm100ImplicitGemmTileTraitsINSA_20SM90_TMA_LOAD_IM2COLENSA_14ComposedLayoutINSA_7SwizzleILi2ELi4ELi3EEENSA_18smem_ptr_flag_bitsILi8EEENSX_INSB_IJNSC_ILi8EEESH_EEENSB_IJSH_SD_EEEEEEEvEENS15_INSA_13SM90_TMA_LOADES1G_vEEEENS_8epilogue10collective18CollectiveEpilogueINS1L_23Sm100TmaWarpSpecializedILi2ELi2ELi64ELb0ELb0EEEJSJ_NSB_IJNSX_ISG_SD_EENSX_ISH_SD_EEEEESK_NSB_IJNSB_IJlllEEESD_SY_EEESK_S1U_NS1L_6fusion15FusionCallbacksIS1P_NS1V_17LinearCombinationISK_fSK_fLNS_15FloatRoundStyleE2EEESJ_S1S_JEEENSA_5SM1004TMEM4LOAD26SM100_TMEM_LOAD_32dp32b64xES16_S1G_NSA_39AutoVectorizingCopyWithAssumedAlignmentILi128EEENSA_21SM90_TMA_STORE_IM2COLES1G_S26_S26_EEEvvEEEEvNT_6ParamsE --------------------------
	.section	.nv.constant0._ZN7cutlass13device_kernelINS_4conv6kernel13ConvUniversalINS1_16ConvProblemShapeILNS1_8OperatorE0ELi2EEENS1_10collective14CollectiveConvINS1_47MainloopSm100TmaUmmaWarpSpecializedImplicitGemmILS5_0ELi12ELi2ELi1ELi2EN4cute5tupleIJNSA_1CILi1EEESD_SD_EEEEENSB_IJNSC_ILi128EEESG_NSB_IJNSC_ILi64EEEEEEEEENS_12float_e4m3_tESK_NSA_8TiledMMAINSA_8MMA_AtomIJNSA_10MMA_TraitsINSA_19SM100_MMA_F8F6F4_SSEJSK_SK_fSG_SG_NSA_17integral_constantINSA_4UMMA5MajorELSR_0EEESS_NSP_INSQ_7ScaleInELST_0EEESU_EEEEEENSA_6LayoutISE_NSB_IJNSC_ILi0EEESY_SY_EEEEENSB_IJNSA_10UnderscoreES11_S11_EEEEENS7_6detail27Sm100ImplicitGemmTileTraitsINSA_20SM90_TMA_LOAD_IM2COLENSA_14ComposedLayoutINSA_7SwizzleILi2ELi4ELi3EEENSA_18smem_ptr_flag_bitsILi8EEENSX_INSB_IJNSC_ILi8EEESH_EEENSB_IJSH_SD_EEEEEEEvEENS15_INSA_13SM90_TMA_LOADES1G_vEEEENS_8epilogue10collective18CollectiveEpilogueINS1L_23Sm100TmaWarpSpecializedILi2ELi2ELi64ELb0ELb0EEEJSJ_NSB_IJNSX_ISG_SD_EENSX_ISH_SD_EEEEESK_NSB_IJNSB_IJlllEEESD_SY_EEESK_S1U_NS1L_6fusion15FusionCallbacksIS1P_NS1V_17LinearCombinationISK_fSK_fLNS_15FloatRoundStyleE2EEESJ_S1S_JEEENSA_5SM1004TMEM4LOAD26SM100_TMEM_LOAD_32dp32b64xES16_S1G_NSA_39AutoVectorizingCopyWithAssumedAlignmentILi128EEENSA_21SM90_TMA_STORE_IM2COLES1G_S26_S26_EEEvvEEEEvNT_6ParamsE,"a",@progbits
	.sectionflags	@""
	.align	4
.nv.constant0._ZN7cutlass13device_kernelINS_4conv6kernel13ConvUniversalINS1_16ConvProblemShapeILNS1_8OperatorE0ELi2EEENS1_10collective14CollectiveConvINS1_47MainloopSm100TmaUmmaWarpSpecializedImplicitGemmILS5_0ELi12ELi2ELi1ELi2EN4cute5tupleIJNSA_1CILi1EEESD_SD_EEEEENSB_IJNSC_ILi128EEESG_NSB_IJNSC_ILi64EEEEEEEEENS_12float_e4m3_tESK_NSA_8TiledMMAINSA_8MMA_AtomIJNSA_10MMA_TraitsINSA_19SM100_MMA_F8F6F4_SSEJSK_SK_fSG_SG_NSA_17integral_constantINSA_4UMMA5MajorELSR_0EEESS_NSP_INSQ_7ScaleInELST_0EEESU_EEEEEENSA_6LayoutISE_NSB_IJNSC_ILi0EEESY_SY_EEEEENSB_IJNSA_10UnderscoreES11_S11_EEEEENS7_6detail27Sm100ImplicitGemmTileTraitsINSA_20SM90_TMA_LOAD_IM2COLENSA_14ComposedLayoutINSA_7SwizzleILi2ELi4ELi3EEENSA_18smem_ptr_flag_bitsILi8EEENSX_INSB_IJNSC_ILi8EEESH_EEENSB_IJSH_SD_EEEEEEEvEENS15_INSA_13SM90_TMA_LOADES1G_vEEEENS_8epilogue10collective18CollectiveEpilogueINS1L_23Sm100TmaWarpSpecializedILi2ELi2ELi64ELb0ELb0EEEJSJ_NSB_IJNSX_ISG_SD_EENSX_ISH_SD_EEEEESK_NSB_IJNSB_IJlllEEESD_SY_EEESK_S1U_NS1L_6fusion15FusionCallbacksIS1P_NS1V_17LinearCombinationISK_fSK_fLNS_15FloatRoundStyleE2EEESJ_S1S_JEEENSA_5SM1004TMEM4LOAD26SM100_TMEM_LOAD_32dp32b64xES16_S1G_NSA_39AutoVectorizingCopyWithAssumedAlignmentILi128EEENSA_21SM90_TMA_STORE_IM2COLES1G_S26_S26_EEEvvEEEEvNT_6ParamsE:
	.zero		2944


//--------------------- SYMBOLS --------------------------

	.type		.nv.reservedSmem.offset0,@object
	.size		.nv.reservedSmem.offset0,0x4
	.type		.nv.reservedSmem.cap,@object
	.size		.nv.reservedSmem.cap,0x4
	.type		__assertfail,@function
